	.target	sm_90a

	.elftype	@"ET_EXEC"


//--------------------- .note.nv.tkinfo           --------------------------
	.section	.note.nv.tkinfo,"",@"SHT_NOTE"
	.sectionflags	@"SHF_NOTE_NV_TKINFO"
	.tkinfo
        /*0018*/ 	.word	0x00000002
        /*0030*/ 	.string	""
        /*0030*/ 	.string	"ptxas"
        /*0030*/ 	.string	"Cuda compilation tools, release 13.0, V13.0.88"
        /*0030*/ 	.string	"Build cuda_13.0.r13.0/compiler.36424714_0"
        /*0030*/ 	.string	"-v  -suppress-debug-info  -lineinfo  -arch sm_90a "



//--------------------- .note.nv.cuinfo           --------------------------
	.section	.note.nv.cuinfo,"",@"SHT_NOTE"
	.sectionflags	@"SHF_NOTE_NV_CUINFO"
        /*0018*/ 	.short	0x0002
        /*001a*/ 	.short	0x005a
        /*001c*/ 	.short	0x0082
	.zero		2


//--------------------- .nv.info                  --------------------------
	.section	.nv.info,"",@"SHT_CUDA_INFO"
	.align	4


	//----- nvinfo : EIATTR_REGCOUNT
	.align		4
        /*0000*/ 	.byte	0x04, 0x2f
        /*0002*/ 	.short	(.L_1 - .L_0)
	.align		4
.L_0:
        /*0004*/ 	.word	index@(gluon_mma)
        /*0008*/ 	.word	0x000000da


	//----- nvinfo : EIATTR_FRAME_SIZE
	.align		4
.L_1:
        /*000c*/ 	.byte	0x04, 0x11
        /*000e*/ 	.short	(.L_3 - .L_2)
	.align		4
.L_2:
        /*0010*/ 	.word	index@(gluon_mma)
        /*0014*/ 	.word	0x00000000


	//----- nvinfo : EIATTR_MIN_STACK_SIZE
	.align		4
.L_3:
        /*0018*/ 	.byte	0x04, 0x12
        /*001a*/ 	.short	(.L_5 - .L_4)
	.align		4
.L_4:
        /*001c*/ 	.word	index@(gluon_mma)
        /*0020*/ 	.word	0x00000000
.L_5:


//--------------------- .nv.compat                --------------------------
	.section	.nv.compat,"",@"SHT_CUDA_COMPAT_INFO"
	.align	4
        /*0000*/ 	.byte	0x02, 0x09, 0x01, 0x00, 0x02, 0x02, 0x04, 0x00, 0x02, 0x05, 0x05, 0x00, 0x03, 0x07, 0x01, 0x01
        /*0010*/ 	.byte	0x02, 0x03, 0x00, 0x00, 0x02, 0x06, 0x01, 0x00, 0x04, 0x0b, 0x08, 0x00, 0x00, 0x00, 0x00, 0x00
        /*0020*/ 	.byte	0x00, 0x00, 0x00, 0x00


//--------------------- .nv.info.gluon_mma        --------------------------
	.section	.nv.info.gluon_mma,"",@"SHT_CUDA_INFO"
	.sectionflags	@""
	.align	4


	//----- nvinfo : EIATTR_CUDA_API_VERSION
	.align		4
        /*0000*/ 	.byte	0x04, 0x37
        /*0002*/ 	.short	(.L_7 - .L_6)
.L_6:
        /*0004*/ 	.word	0x00000082


	//----- nvinfo : EIATTR_KPARAM_INFO
	.align		4
.L_7:
        /*0008*/ 	.byte	0x04, 0x17
        /*000a*/ 	.short	(.L_9 - .L_8)
.L_8:
        /*000c*/ 	.word	0x00000000
        /*0010*/ 	.short	0x0004
        /*0012*/ 	.short	0x0020
        /*0014*/ 	.byte	0x00, 0xf4, 0x21, 0x00


	//----- nvinfo : EIATTR_KPARAM_INFO
	.align		4
.L_9:
        /*0018*/ 	.byte	0x04, 0x17
        /*001a*/ 	.short	(.L_11 - .L_10)
.L_10:
        /*001c*/ 	.word	0x00000000
        /*0020*/ 	.short	0x0003
        /*0022*/ 	.short	0x0018
        /*0024*/ 	.byte	0x00, 0xf4, 0x21, 0x00


	//----- nvinfo : EIATTR_KPARAM_INFO
	.align		4
.L_11:
        /*0028*/ 	.byte	0x04, 0x17
        /*002a*/ 	.short	(.L_13 - .L_12)
.L_12:
        /*002c*/ 	.word	0x00000000
        /*0030*/ 	.short	0x0002
        /*0032*/ 	.short	0x0010
        /*0034*/ 	.byte	0x00, 0xf4, 0x21, 0x00


	//----- nvinfo : EIATTR_KPARAM_INFO
	.align		4
.L_13:
        /*0038*/ 	.byte	0x04, 0x17
        /*003a*/ 	.short	(.L_15 - .L_14)
.L_14:
        /*003c*/ 	.word	0x00000000
        /*0040*/ 	.short	0x0001
        /*0042*/ 	.short	0x0008
        /*0044*/ 	.byte	0x00, 0xf4, 0x21, 0x00


	//----- nvinfo : EIATTR_KPARAM_INFO
	.align		4
.L_15:
        /*0048*/ 	.byte	0x04, 0x17
        /*004a*/ 	.short	(.L_17 - .L_16)
.L_16:
        /*004c*/ 	.word	0x00000000
        /*0050*/ 	.short	0x0000
        /*0052*/ 	.short	0x0000
        /*0054*/ 	.byte	0x00, 0xf4, 0x21, 0x00


	//----- nvinfo : EIATTR_SPARSE_MMA_MASK
	.align		4
.L_17:
        /*0058*/ 	.byte	0x03, 0x50
        /*005a*/ 	.short	0x0000


	//----- nvinfo : EIATTR_MAXREG_COUNT
	.align		4
        /*005c*/ 	.byte	0x03, 0x1b
        /*005e*/ 	.short	0x00ff


	//----- nvinfo : EIATTR_NUM_BARRIERS
	.align		4
        /*0060*/ 	.byte	0x02, 0x4c
        /*0062*/ 	.byte	0x01
	.zero		1


	//----- nvinfo : EIATTR_MERCURY_ISA_VERSION
	.align		4
        /*0064*/ 	.byte	0x03, 0x5f
        /*0066*/ 	.short	0x0101


	//----- nvinfo : EIATTR_EXIT_INSTR_OFFSETS
	.align		4
        /*0068*/ 	.byte	0x04, 0x1c
        /*006a*/ 	.short	(.L_19 - .L_18)


	//   ....[0]....
.L_18:
        /*006c*/ 	.word	0x000040a0


	//----- nvinfo : EIATTR_REQNTID
	.align		4
.L_19:
        /*0070*/ 	.byte	0x04, 0x10
        /*0072*/ 	.short	(.L_21 - .L_20)
.L_20:
        /*0074*/ 	.word	0x00000080
        /*0078*/ 	.word	0x00000001
        /*007c*/ 	.word	0x00000001


	//----- nvinfo : EIATTR_CBANK_PARAM_SIZE
	.align		4
.L_21:
        /*0080*/ 	.byte	0x03, 0x19
        /*0082*/ 	.short	0x0028


	//----- nvinfo : EIATTR_PARAM_CBANK
	.align		4
        /*0084*/ 	.byte	0x04, 0x0a
        /*0086*/ 	.short	(.L_23 - .L_22)
	.align		4
.L_22:
        /*0088*/ 	.word	index@(.nv.constant0.gluon_mma)
        /*008c*/ 	.short	0x0210
        /*008e*/ 	.short	0x0028


	//----- nvinfo : EIATTR_SW_WAR
	.align		4
.L_23:
        /*0090*/ 	.byte	0x04, 0x36
        /*0092*/ 	.short	(.L_25 - .L_24)
.L_24:
        /*0094*/ 	.word	0x00000008
.L_25:


//--------------------- .nv.callgraph             --------------------------
	.section	.nv.callgraph,"",@"SHT_CUDA_CALLGRAPH"
	.align	4
	.sectionentsize	8
	.align		4
        /*0000*/ 	.word	0x00000000
	.align		4
        /*0004*/ 	.word	0xffffffff
	.align		4
        /*0008*/ 	.word	0x00000000
	.align		4
        /*000c*/ 	.word	0xfffffffe
	.align		4
        /*0010*/ 	.word	0x00000000
	.align		4
        /*0014*/ 	.word	0xfffffffd
	.align		4
        /*0018*/ 	.word	0x00000000
	.align		4
        /*001c*/ 	.word	0xfffffffc


//--------------------- .text.gluon_mma           --------------------------
	.section	.text.gluon_mma,"ax",@progbits
	.align	128
        .global         gluon_mma
        .type           gluon_mma,@function
        .size           gluon_mma,(.L_x_1 - gluon_mma)
        .other          gluon_mma,@"STO_CUDA_ENTRY STV_DEFAULT"
gluon_mma:
.text.gluon_mma:
[----:B------:R-:W-:Y:S01]  /*0000*/  LDC R1, c[0x0][0x28] ;  /* 0x00000a00ff017b82 */ /* 0x000fe20000000800 */
[----:B------:R-:W0:Y:S07]  /*0010*/  S2R R0, SR_TID.X ;  /* 0x0000000000007919 */ /* 0x000e2e0000002100 */
[----:B------:R-:W1:Y:S01]  /*0020*/  LDC.64 R112, c[0x0][0x210] ;  /* 0x00008400ff707b82 */ /* 0x000e620000000a00 */
[----:B------:R-:W-:Y:S01]  /*0030*/  ULDC.64 UR14, c[0x0][0x208] ;  /* 0x00008200000e7ab9 */ /* 0x000fe20000000a00 */
[----:B0-----:R-:W-:-:S02]  /*0040*/  SHF.R.U32.HI R2, RZ, 0x5, R0 ;  /* 0x00000005ff027819 */ /* 0x001fc40000011600 */
[----:B------:R-:W-:Y:S02]  /*0050*/  LOP3.LUT R5, R0, 0x60, RZ, 0xc0, !PT ;  /* 0x0000006000057812 */ /* 0x000fe400078ec0ff */
[----:B------:R-:W-:Y:S02]  /*0060*/  SGXT.U32 R2, R2, 0x2 ;  /* 0x000000020202781a */ /* 0x000fe40000000000 */
[C---:B-1----:R-:W-:Y:S01]  /*0070*/  LEA R74, P0, R5.reuse, R112, 0x2 ;  /* 0x00000070054a7211 */ /* 0x042fe200078010ff */
[----:B------:R-:W-:Y:S01]  /*0080*/  IMAD.SHL.U32 R6, R5, 0x2, RZ ;  /* 0x0000000205067824 */ /* 0x000fe200078e00ff */
[C---:B------:R-:W-:Y:S02]  /*0090*/  LOP3.LUT R57, R2.reuse, 0xc, RZ, 0xfc, !PT ;  /* 0x0000000c02397812 */ /* 0x040fe400078efcff */
[C---:B------:R-:W-:Y:S02]  /*00a0*/  LOP3.LUT R69, R2.reuse, 0x4, RZ, 0xfc, !PT ;  /* 0x0000000402457812 */ /* 0x040fe400078efcff */
[C---:B------:R-:W-:Y:S01]  /*00b0*/  LOP3.LUT R67, R2.reuse, 0x8, RZ, 0xfc, !PT ;  /* 0x0000000802437812 */ /* 0x040fe200078efcff */
[----:B------:R-:W-:Y:S01]  /*00c0*/  IMAD.SHL.U32 R8, R57, 0x40, RZ ;  /* 0x0000004039087824 */ /* 0x000fe200078e00ff */
[----:B------:R-:W-:-:S02]  /*00d0*/  LOP3.LUT R43, R2, 0x18, RZ, 0xfc, !PT ;  /* 0x00000018022b7812 */ /* 0x000fc400078efcff */
[C---:B------:R-:W-:Y:S02]  /*00e0*/  LOP3.LUT R51, R2.reuse, 0x10, RZ, 0xfc, !PT ;  /* 0x0000001002337812 */ /* 0x040fe400078efcff */
[C---:B------:R-:W-:Y:S01]  /*00f0*/  LOP3.LUT R49, R2.reuse, 0x14, RZ, 0xfc, !PT ;  /* 0x0000001402317812 */ /* 0x040fe200078efcff */
[----:B------:R-:W-:Y:S01]  /*0100*/  IMAD.SHL.U32 R14, R43, 0x40, RZ ;  /* 0x000000402b0e7824 */ /* 0x000fe200078e00ff */
[C---:B------:R-:W-:Y:S01]  /*0110*/  LOP3.LUT R41, R2.reuse, 0x1c, RZ, 0xfc, !PT ;  /* 0x0000001c02297812 */ /* 0x040fe200078efcff */
[----:B------:R-:W-:Y:S01]  /*0120*/  IMAD.SHL.U32 R10, R51, 0x40, RZ ;  /* 0x00000040330a7824 */ /* 0x000fe200078e00ff */
[C---:B------:R-:W-:Y:S01]  /*0130*/  LOP3.LUT R39, R2.reuse, 0x20, RZ, 0xfc, !PT ;  /* 0x0000002002277812 */ /* 0x040fe200078efcff */
[----:B------:R-:W-:Y:S01]  /*0140*/  IMAD.SHL.U32 R12, R49, 0x40, RZ ;  /* 0x00000040310c7824 */ /* 0x000fe200078e00ff */
[C---:B------:R-:W-:Y:S01]  /*0150*/  LOP3.LUT R31, R2.reuse, 0x24, RZ, 0xfc, !PT ;  /* 0x00000024021f7812 */ /* 0x040fe200078efcff */
[----:B------:R-:W-:Y:S01]  /*0160*/  IMAD.SHL.U32 R16, R41, 0x40, RZ ;  /* 0x0000004029107824 */ /* 0x000fe200078e00ff */
[----:B------:R-:W-:-:S02]  /*0170*/  LOP3.LUT R29, R2, 0x28, RZ, 0xfc, !PT ;  /* 0x00000028021d7812 */ /* 0x000fc400078efcff */
        /* <DEDUP_REMOVED lines=38> */
[----:B------:R-:W-:Y:S01]  /*03e0*/  LOP3.LUT R3, R2, 0x7c, RZ, 0xfc, !PT ;  /* 0x0000007c02037812 */ /* 0x000fe200078efcff */
[----:B------:R-:W-:Y:S01]  /*03f0*/  IMAD.SHL.U32 R2, R69, 0x40, RZ ;  /* 0x0000004045027824 */ /* 0x000fe200078e00ff */
[----:B------:R-:W-:Y:S01]  /*0400*/  LEA.HI.X R75, R6, R113, RZ, 0x1, P0 ;  /* 0x00000071064b7211 */ /* 0x000fe200000f0cff */
[----:B------:R-:W-:Y:S01]  /*0410*/  IMAD.SHL.U32 R6, R67, 0x40, RZ ;  /* 0x0000004043067824 */ /* 0x000fe200078e00ff */
[-C--:B------:R-:W-:Y:S01]  /*0420*/  LEA R80, P6, R57, R112.reuse, 0x7 ;  /* 0x0000007039507211 */ /* 0x080fe200078c38ff */
[----:B------:R-:W-:Y:S01]  /*0430*/  IMAD.SHL.U32 R108, R9, 0x40, RZ ;  /* 0x00000040096c7824 */ /* 0x000fe200078e00ff */
[-C--:B------:R-:W-:Y:S01]  /*0440*/  LEA R76, P4, R69, R112.reuse, 0x7 ;  /* 0x00000070454c7211 */ /* 0x080fe200078838ff */
[----:B------:R-:W-:Y:S01]  /*0450*/  IMAD.SHL.U32 R110, R7, 0x40, RZ ;  /* 0x00000040076e7824 */ /* 0x000fe200078e00ff */
[----:B------:R-:W-:-:S02]  /*0460*/  LEA R78, P5, R67, R112, 0x7 ;  /* 0x00000070434e7211 */ /* 0x000fc400078a38ff */
[-C--:B------:R-:W-:Y:S02]  /*0470*/  LEA.HI.X R81, R8, R113.reuse, RZ, 0x1, P6 ;  /* 0x0000007108517211 */ /* 0x080fe400030f0cff */
[-C--:B------:R-:W-:Y:S02]  /*0480*/  LEA R86, P6, R43, R112.reuse, 0x7 ;  /* 0x000000702b567211 */ /* 0x080fe400078c38ff */
[-C--:B------:R-:W-:Y:S02]  /*0490*/  LEA.HI.X R77, R2, R113.reuse, RZ, 0x1, P4 ;  /* 0x00000071024d7211 */ /* 0x080fe400020f0cff */
[----:B------:R-:W-:Y:S02]  /*04a0*/  LEA.HI.X R79, R6, R113, RZ, 0x1, P5 ;  /* 0x00000071064f7211 */ /* 0x000fe400028f0cff */
[-C--:B------:R-:W-:Y:S02]  /*04b0*/  LEA R82, P4, R51, R112.reuse, 0x7 ;  /* 0x0000007033527211 */ /* 0x080fe400078838ff */
[----:B------:R-:W-:-:S02]  /*04c0*/  LEA R84, P5, R49, R112, 0x7 ;  /* 0x0000007031547211 */ /* 0x000fc400078a38ff */
[-C--:B------:R-:W-:Y:S01]  /*04d0*/  LEA.HI.X R87, R14, R113.reuse, RZ, 0x1, P6 ;  /* 0x000000710e577211 */ /* 0x080fe200030f0cff */
[----:B------:R-:W-:Y:S01]  /*04e0*/  IMAD.SHL.U32 R14, R3, 0x40, RZ ;  /* 0x00000040030e7824 */ /* 0x000fe200078e00ff */
[-C--:B------:R-:W-:Y:S02]  /*04f0*/  LEA R92, P6, R31, R112.reuse, 0x7 ;  /* 0x000000701f5c7211 */ /* 0x080fe400078c38ff */
[-C--:B------:R-:W-:Y:S02]  /*0500*/  LEA.HI.X R83, R10, R113.reuse, RZ, 0x1, P4 ;  /* 0x000000710a537211 */ /* 0x080fe400020f0cff */
[----:B------:R-:W-:Y:S02]  /*0510*/  LEA.HI.X R85, R12, R113, RZ, 0x1, P5 ;  /* 0x000000710c557211 */ /* 0x000fe400028f0cff */
[----:B------:R-:W-:Y:S02]  /*0520*/  SHF.L.U32 R18, R39, 0x6, RZ ;  /* 0x0000000627127819 */ /* 0x000fe400000006ff */
[----:B------:R-:W-:-:S02]  /*0530*/  LEA R88, P4, R41, R112, 0x7 ;  /* 0x0000007029587211 */ /* 0x000fc400078838ff */
[-C--:B------:R-:W-:Y:S02]  /*0540*/  LEA R90, P5, R39, R112.reuse, 0x7 ;  /* 0x00000070275a7211 */ /* 0x080fe400078a38ff */
[-C--:B------:R-:W-:Y:S02]  /*0550*/  LEA.HI.X R93, R20, R113.reuse, RZ, 0x1, P6 ;  /* 0x00000071145d7211 */ /* 0x080fe400030f0cff */
[-C--:B------:R-:W-:Y:S02]  /*0560*/  LEA R98, P6, R25, R112.reuse, 0x7 ;  /* 0x0000007019627211 */ /* 0x080fe400078c38ff */
[-C--:B------:R-:W-:Y:S02]  /*0570*/  LEA.HI.X R89, R16, R113.reuse, RZ, 0x1, P4 ;  /* 0x0000007110597211 */ /* 0x080fe400020f0cff */
[----:B------:R-:W-:Y:S02]  /*0580*/  LEA.HI.X R91, R18, R113, RZ, 0x1, P5 ;  /* 0x00000071125b7211 */ /* 0x000fe400028f0cff */
[----:B------:R-:W-:-:S02]  /*0590*/  LEA R94, P4, R29, R112, 0x7 ;  /* 0x000000701d5e7211 */ /* 0x000fc400078838ff */
[-C--:B------:R-:W-:Y:S02]  /*05a0*/  LEA R96, P5, R27, R112.reuse, 0x7 ;  /* 0x000000701b607211 */ /* 0x080fe400078a38ff */
[----:B------:R-:W-:Y:S02]  /*05b0*/  LEA.HI.X R99, R26, R113, RZ, 0x1, P6 ;  /* 0x000000711a637211 */ /* 0x000fe400030f0cff */
[----:B------:R-:W-:Y:S02]  /*05c0*/  LOP3.LUT R4, R0, 0x1f, RZ, 0xc0, !PT ;  /* 0x0000001f00047812 */ /* 0x000fe400078ec0ff */
[----:B------:R-:W-:Y:S02]  /*05d0*/  SHF.L.U32 R36, R55, 0x6, RZ ;  /* 0x0000000637247819 */ /* 0x000fe400000006ff */
[-C--:B------:R-:W-:Y:S02]  /*05e0*/  LEA R52, P3, R53, R112.reuse, 0x7 ;  /* 0x0000007035347211 */ /* 0x080fe400078638ff */
[----:B------:R-:W-:-:S02]  /*05f0*/  LEA R54, P2, R55, R112, 0x7 ;  /* 0x0000007037367211 */ /* 0x000fc400078438ff */
[-C--:B------:R-:W-:Y:S02]  /*0600*/  LEA R44, P1, R45, R112.reuse, 0x7 ;  /* 0x000000702d2c7211 */ /* 0x080fe400078238ff */
[-C--:B------:R-:W-:Y:S02]  /*0610*/  LEA R46, P0, R47, R112.reuse, 0x7 ;  /* 0x000000702f2e7211 */ /* 0x080fe400078038ff */
[-C--:B------:R-:W-:Y:S02]  /*0620*/  LEA R72, P6, R71, R112.reuse, 0x7 ;  /* 0x0000007047487211 */ /* 0x080fe400078c38ff */
[-C--:B------:R-:W-:Y:S02]  /*0630*/  LEA.HI.X R95, R22, R113.reuse, RZ, 0x1, P4 ;  /* 0x00000071165f7211 */ /* 0x080fe400020f0cff */
[----:B------:R-:W-:Y:S01]  /*0640*/  LEA.HI.X R97, R24, R113, RZ, 0x1, P5 ;  /* 0x0000007118617211 */ /* 0x000fe200028f0cff */
[----:B------:R-:W-:Y:S01]  /*0650*/  IMAD.WIDE.U32 R88, R4, 0x2, R88 ;  /* 0x0000000204587825 */ /* 0x000fe200078e0058 */
[----:B------:R-:W-:-:S02]  /*0660*/  LEA R100, P4, R23, R112, 0x7 ;  /* 0x0000007017647211 */ /* 0x000fc400078838ff */
[----:B------:R-:W-:Y:S01]  /*0670*/  LEA R102, P5, R17, R112, 0x7 ;  /* 0x0000007011667211 */ /* 0x000fe200078a38ff */
[----:B------:R-:W-:Y:S01]  /*0680*/  IMAD.WIDE.U32 R90, R4, 0x2, R90 ;  /* 0x00000002045a7825 */ /* 0x000fe200078e005a */
[----:B------:R-:W-:Y:S02]  /*0690*/  SHF.L.U32 R70, R37, 0x6, RZ ;  /* 0x0000000625467819 */ /* 0x000fe400000006ff */
[-C--:B------:R-:W-:Y:S01]  /*06a0*/  LEA.HI.X R73, R32, R113.reuse, RZ, 0x1, P6 ;  /* 0x0000007120497211 */ /* 0x080fe200030f0cff */
[----:B------:R-:W-:Y:S01]  /*06b0*/  IMAD.WIDE.U32 R82, R4, 0x2, R82 ;  /* 0x0000000204527825 */ /* 0x000fe200078e0052 */
[-C--:B------:R-:W-:Y:S02]  /*06c0*/  LEA.HI.X R53, R34, R113.reuse, RZ, 0x1, P3 ;  /* 0x0000007122357211 */ /* 0x080fe400018f0cff */
[-C--:B------:R-:W-:Y:S01]  /*06d0*/  LEA.HI.X R55, R36, R113.reuse, RZ, 0x1, P2 ;  /* 0x0000007124377211 */ /* 0x080fe200010f0cff */
[----:B------:R-:W-:Y:S01]  /*06e0*/  IMAD.WIDE.U32 R84, R4, 0x2, R84 ;  /* 0x0000000204547825 */ /* 0x000fe200078e0054 */
[----:B------:R-:W-:-:S02]  /*06f0*/  LEA.HI.X R45, R38, R113, RZ, 0x1, P1 ;  /* 0x00000071262d7211 */ /* 0x000fc400008f0cff */
[-C--:B------:R-:W-:Y:S01]  /*0700*/  LEA.HI.X R47, R40, R113.reuse, RZ, 0x1, P0 ;  /* 0x00000071282f7211 */ /* 0x080fe200000f0cff */
[----:B------:R-:W2:Y:S01]  /*0710*/  LDG.E.U16 R38, desc[UR14][R82.64+0x40] ;  /* 0x0000400e52267981 */ /* 0x000ea2000c1e1500 */
[-C--:B------:R-:W-:Y:S01]  /*0720*/  LEA R62, P3, R63, R112.reuse, 0x7 ;  /* 0x000000703f3e7211 */ /* 0x080fe200078638ff */
[C---:B------:R-:W-:Y:S01]  /*0730*/  IMAD.WIDE.U32 R74, R4.reuse, 0x2, R74 ;  /* 0x00000002044a7825 */ /* 0x040fe200078e004a */
[-C--:B------:R-:W-:Y:S01]  /*0740*/  LEA R32, P2, R33, R112.reuse, 0x7 ;  /* 0x0000007021207211 */ /* 0x080fe200078438ff */
[----:B------:R-:W3:Y:S01]  /*0750*/  LDG.E.U16 R40, desc[UR14][R84.64] ;  /* 0x0000000e54287981 */ /* 0x000ee2000c1e1500 */
[-C--:B------:R-:W-:Y:S01]  /*0760*/  LEA R34, P1, R35, R112.reuse, 0x7 ;  /* 0x0000007023227211 */ /* 0x080fe200078238ff */
[----:B------:R-:W-:Y:S01]  /*0770*/  IMAD.WIDE.U32 R92, R4, 0x2, R92 ;  /* 0x00000002045c7825 */ /* 0x000fe200078e005c */
[-C--:B------:R-:W-:Y:S01]  /*0780*/  LEA R36, P0, R37, R112.reuse, 0x7 ;  /* 0x0000007025247211 */ /* 0x080fe200078038ff */
[----:B------:R-:W4:Y:S01]  /*0790*/  LDG.E.U16 R15, desc[UR14][R74.64] ;  /* 0x0000000e4a0f7981 */ /* 0x000f22000c1e1500 */
[-C--:B------:R-:W-:Y:S01]  /*07a0*/  LEA.HI.X R101, R28, R113.reuse, RZ, 0x1, P4 ;  /* 0x000000711c657211 */ /* 0x080fe200020f0cff */
[----:B------:R-:W-:Y:S01]  /*07b0*/  IMAD.WIDE.U32 R76, R4, 0x2, R76 ;  /* 0x00000002044c7825 */ /* 0x000fe200078e004c */
[-C--:B------:R-:W-:Y:S01]  /*07c0*/  LEA.HI.X R103, R30, R113.reuse, RZ, 0x1, P5 ;  /* 0x000000711e677211 */ /* 0x080fe200028f0cff */
[----:B------:R-:W5:Y:S01]  /*07d0*/  LDG.E.U16 R19, desc[UR14][R74.64+0x40] ;  /* 0x0000400e4a137981 */ /* 0x000f62000c1e1500 */
[----:B------:R-:W-:Y:S01]  /*07e0*/  LEA R64, P4, R65, R112, 0x7 ;  /* 0x0000007041407211 */ /* 0x000fe200078838ff */
[----:B------:R-:W-:Y:S01]  /*07f0*/  IMAD.WIDE.U32 R78, R4, 0x2, R78 ;  /* 0x00000002044e7825 */ /* 0x000fe200078e004e */
[-C--:B------:R-:W-:Y:S01]  /*0800*/  LEA.HI.X R63, R56, R113.reuse, RZ, 0x1, P3 ;  /* 0x00000071383f7211 */ /* 0x080fe200018f0cff */
[----:B------:R-:W2:Y:S01]  /*0810*/  LDG.E.U16 R30, desc[UR14][R82.64] ;  /* 0x0000000e521e7981 */ /* 0x000ea2000c1e1500 */
[----:B------:R-:W-:-:S02]  /*0820*/  LEA.HI.X R33, R66, R113, RZ, 0x1, P2 ;  /* 0x0000007142217211 */ /* 0x000fc400010f0cff */
[-C--:B------:R-:W-:Y:S01]  /*0830*/  LEA.HI.X R35, R68, R113.reuse, RZ, 0x1, P1 ;  /* 0x0000007144237211 */ /* 0x080fe200008f0cff */
[----:B------:R-:W3:Y:S01]  /*0840*/  LDG.E.U16 R56, desc[UR14][R88.64] ;  /* 0x0000000e58387981 */ /* 0x000ee2000c1e1500 */
[-C--:B------:R-:W-:Y:S01]  /*0850*/  LEA.HI.X R37, R70, R113.reuse, RZ, 0x1, P0 ;  /* 0x0000007146257211 */ /* 0x080fe200000f0cff */
[----:B------:R-:W-:Y:S01]  /*0860*/  IMAD.WIDE.U32 R44, R4, 0x2, R44 ;  /* 0x00000002042c7825 */ /* 0x000fe200078e002c */
[-C--:B------:R-:W-:Y:S01]  /*0870*/  LEA.HI.X R65, R42, R113.reuse, RZ, 0x1, P4 ;  /* 0x000000712a417211 */ /* 0x080fe200020f0cff */
[----:B------:R0:W3:Y:S01]  /*0880*/  LDG.E.U16 R66, desc[UR14][R88.64+0x40] ;  /* 0x0000400e58427981 */ /* 0x0000e2000c1e1500 */
[-C--:B------:R-:W-:Y:S01]  /*0890*/  LEA R58, P5, R59, R112.reuse, 0x7 ;  /* 0x000000703b3a7211 */ /* 0x080fe200078a38ff */
[----:B------:R-:W-:Y:S01]  /*08a0*/  IMAD.WIDE.U32 R86, R4, 0x2, R86 ;  /* 0x0000000204567825 */ /* 0x000fe200078e0056 */
[-C--:B------:R-:W-:Y:S01]  /*08b0*/  LEA R60, P6, R61, R112.reuse, 0x7 ;  /* 0x000000703d3c7211 */ /* 0x080fe200078c38ff */
[----:B------:R-:W3:Y:S01]  /*08c0*/  LDG.E.U16 R68, desc[UR14][R90.64] ;  /* 0x0000000e5a447981 */ /* 0x000ee2000c1e1500 */
[-C--:B------:R-:W-:Y:S01]  /*08d0*/  LEA.HI.X R59, R48, R113.reuse, RZ, 0x1, P5 ;  /* 0x00000071303b7211 */ /* 0x080fe200028f0cff */
[----:B------:R-:W-:Y:S01]  /*08e0*/  IMAD.WIDE.U32 R94, R4, 0x2, R94 ;  /* 0x00000002045e7825 */ /* 0x000fe200078e005e */
[-C--:B------:R-:W-:Y:S01]  /*08f0*/  LEA.HI.X R61, R50, R113.reuse, RZ, 0x1, P6 ;  /* 0x00000071323d7211 */ /* 0x080fe200030f0cff */
[----:B------:R1:W3:Y:S01]  /*0900*/  LDG.E.U16 R70, desc[UR14][R90.64+0x40] ;  /* 0x0000400e5a467981 */ /* 0x0002e2000c1e1500 */
[-C--:B------:R-:W-:Y:S01]  /*0910*/  LEA R12, P4, R13, R112.reuse, 0x7 ;  /* 0x000000700d0c7211 */ /* 0x080fe200078838ff */
[C---:B0-----:R-:W-:Y:S01]  /*0920*/  IMAD.WIDE.U32 R88, R4.reuse, 0x2, R100 ;  /* 0x0000000204587825 */ /* 0x041fe200078e0064 */
[-C--:B------:R-:W-:Y:S01]  /*0930*/  LEA R10, P5, R11, R112.reuse, 0x7 ;  /* 0x000000700b0a7211 */ /* 0x080fe200078a38ff */
[----:B------:R-:W3:Y:S01]  /*0940*/  LDG.E.U16 R42, desc[UR14][R84.64+0x40] ;  /* 0x0000400e542a7981 */ /* 0x000ee2000c1e1500 */
[-C--:B------:R-:W-:Y:S01]  /*0950*/  LEA R8, P6, R9, R112.reuse, 0x7 ;  /* 0x0000007009087211 */ /* 0x080fe200078c38ff */
[----:B------:R-:W-:Y:S01]  /*0960*/  IMAD.WIDE.U32 R96, R4, 0x2, R96 ;  /* 0x0000000204607825 */ /* 0x000fe200078e0060 */
[----:B------:R-:W-:Y:S01]  /*0970*/  LEA R6, P3, R7, R112, 0x7 ;  /* 0x0000007007067211 */ /* 0x000fe200078638ff */
[----:B------:R-:W3:Y:S01]  /*0980*/  LDG.E.U16 R82, desc[UR14][R88.64] ;  /* 0x0000000e58527981 */ /* 0x000ee2000c1e1500 */
[-C--:B------:R-:W-:Y:S01]  /*0990*/  LEA.HI.X R13, R104, R113.reuse, RZ, 0x1, P4 ;  /* 0x00000071680d7211 */ /* 0x080fe200020f0cff */
[----:B-1----:R-:W-:Y:S01]  /*09a0*/  IMAD.WIDE.U32 R90, R4, 0x2, R102 ;  /* 0x00000002045a7825 */ /* 0x002fe200078e0066 */
[-C--:B------:R-:W-:Y:S01]  /*09b0*/  LEA.HI.X R11, R106, R113.reuse, RZ, 0x1, P5 ;  /* 0x000000716a0b7211 */ /* 0x080fe200028f0cff */
[----:B------:R0:W3:Y:S01]  /*09c0*/  LDG.E.U16 R83, desc[UR14][R88.64+0x40] ;  /* 0x0000400e58537981 */ /* 0x0000e2000c1e1500 */
[----:B------:R-:W-:-:S03]  /*09d0*/  LEA.HI.X R9, R108, R113, RZ, 0x1, P6 ;  /* 0x000000716c097211 */ /* 0x000fc600030f0cff */
[----:B------:R-:W3:Y:S04]  /*09e0*/  LDG.E.U16 R74, desc[UR14][R92.64] ;  /* 0x0000000e5c4a7981 */ /* 0x000ee8000c1e1500 */
[----:B------:R1:W3:Y:S01]  /*09f0*/  LDG.E.U16 R75, desc[UR14][R92.64+0x40] ;  /* 0x0000400e5c4b7981 */ /* 0x0002e2000c1e1500 */
[----:B------:R-:W-:Y:S01]  /*0a00*/  IMAD.WIDE.U32 R80, R4, 0x2, R80 ;  /* 0x0000000204507825 */ /* 0x000fe200078e0050 */
[----:B------:R-:W-:Y:S02]  /*0a10*/  LEA.HI.X R7, R110, R113, RZ, 0x1, P3 ;  /* 0x000000716e077211 */ /* 0x000fe400018f0cff */
[----:B------:R-:W3:Y:S01]  /*0a20*/  LDG.E.U16 R84, desc[UR14][R90.64] ;  /* 0x0000000e5a547981 */ /* 0x000ee2000c1e1500 */
[----:B0-----:R-:W-:Y:S01]  /*0a30*/  IMAD.WIDE.U32 R88, R4, 0x2, R46 ;  /* 0x0000000204587825 */ /* 0x001fe200078e002e */
[----:B------:R-:W-:-:S02]  /*0a40*/  LEA R2, P2, R3, R112, 0x7 ;  /* 0x0000007003027211 */ /* 0x000fc400078438ff */
[----:B------:R0:W3:Y:S01]  /*0a50*/  LDG.E.U16 R85, desc[UR14][R90.64+0x40] ;  /* 0x0000400e5a557981 */ /* 0x0000e2000c1e1500 */
[----:B-1----:R-:W-:Y:S01]  /*0a60*/  IMAD.WIDE.U32 R92, R4, 0x2, R72 ;  /* 0x00000002045c7825 */ /* 0x002fe200078e0048 */
[----:B------:R-:W-:Y:S02]  /*0a70*/  LEA.HI.X R3, R14, R113, RZ, 0x1, P2 ;  /* 0x000000710e037211 */ /* 0x000fe400010f0cff */
[----:B------:R-:W3:Y:S04]  /*0a80*/  LDG.E.U16 R46, desc[UR14][R44.64] ;  /* 0x0000000e2c2e7981 */ /* 0x000ee8000c1e1500 */
[----:B------:R-:W2:Y:S01]  /*0a90*/  LDG.E.U16 R20, desc[UR14][R76.64] ;  /* 0x0000000e4c147981 */ /* 0x000ea2000c1e1500 */
[----:B0-----:R-:W-:-:S03]  /*0aa0*/  IMAD.WIDE.U32 R90, R4, 0x2, R64 ;  /* 0x00000002045a7825 */ /* 0x001fc600078e0040 */
[----:B------:R0:W3:Y:S04]  /*0ab0*/  LDG.E.U16 R64, desc[UR14][R44.64+0x40] ;  /* 0x0000400e2c407981 */ /* 0x0000e8000c1e1500 */
[----:B------:R-:W3:Y:S04]  /*0ac0*/  LDG.E.U16 R21, desc[UR14][R76.64+0x40] ;  /* 0x0000400e4c157981 */ /* 0x000ee8000c1e1500 */
[----:B------:R-:W3:Y:S01]  /*0ad0*/  LDG.E.U16 R22, desc[UR14][R78.64] ;  /* 0x0000000e4e167981 */ /* 0x000ee2000c1e1500 */
[----:B0-----:R-:W0:Y:S03]  /*0ae0*/  LDC.64 R44, c[0x0][0x218] ;  /* 0x00008600ff2c7b82 */ /* 0x001e260000000a00 */
[----:B------:R-:W3:Y:S04]  /*0af0*/  LDG.E.U16 R24, desc[UR14][R78.64+0x40] ;  /* 0x0000400e4e187981 */ /* 0x000ee8000c1e1500 */
[----:B------:R-:W3:Y:S04]  /*0b00*/  LDG.E.U16 R48, desc[UR14][R86.64] ;  /* 0x0000000e56307981 */ /* 0x000ee8000c1e1500 */
[----:B------:R1:W3:Y:S04]  /*0b10*/  LDG.E.U16 R50, desc[UR14][R86.64+0x40] ;  /* 0x0000400e56327981 */ /* 0x0002e8000c1e1500 */
[----:B------:R-:W3:Y:S04]  /*0b20*/  LDG.E.U16 R76, desc[UR14][R94.64] ;  /* 0x0000000e5e4c7981 */ /* 0x000ee8000c1e1500 */
[----:B------:R1:W3:Y:S02]  /*0b30*/  LDG.E.U16 R77, desc[UR14][R94.64+0x40] ;  /* 0x0000400e5e4d7981 */ /* 0x0002e4000c1e1500 */
[----:B-1----:R-:W-:-:S02]  /*0b40*/  IMAD.WIDE.U32 R86, R4, 0x2, R98 ;  /* 0x0000000204567825 */ /* 0x002fc400078e0062 */
[----:B------:R-:W3:Y:S04]  /*0b50*/  LDG.E.U16 R78, desc[UR14][R96.64] ;  /* 0x0000000e604e7981 */ /* 0x000ee8000c1e1500 */
[----:B------:R1:W3:Y:S01]  /*0b60*/  LDG.E.U16 R79, desc[UR14][R96.64+0x40] ;  /* 0x0000400e604f7981 */ /* 0x0002e2000c1e1500 */
[----:B------:R-:W-:-:S03]  /*0b70*/  IMAD.WIDE.U32 R94, R4, 0x2, R52 ;  /* 0x00000002045e7825 */ /* 0x000fc600078e0034 */
[----:B------:R-:W3:Y:S01]  /*0b80*/  LDG.E.U16 R52, desc[UR14][R92.64] ;  /* 0x0000000e5c347981 */ /* 0x000ee2000c1e1500 */
[----:B------:R-:W-:-:S03]  /*0b90*/  IMAD.WIDE.U32 R34, R4, 0x2, R34 ;  /* 0x0000000204227825 */ /* 0x000fc600078e0022 */
[----:B------:R-:W3:Y:S01]  /*0ba0*/  LDG.E.U16 R26, desc[UR14][R80.64] ;  /* 0x0000000e501a7981 */ /* 0x000ee2000c1e1500 */
[----:B-1----:R-:W-:-:S03]  /*0bb0*/  IMAD.WIDE.U32 R96, R4, 0x2, R54 ;  /* 0x0000000204607825 */ /* 0x002fc600078e0036 */
[----:B------:R1:W3:Y:S04]  /*0bc0*/  LDG.E.U16 R54, desc[UR14][R92.64+0x40] ;  /* 0x0000400e5c367981 */ /* 0x0002e8000c1e1500 */
[----:B------:R-:W3:Y:S01]  /*0bd0*/  LDG.E.U16 R28, desc[UR14][R80.64+0x40] ;  /* 0x0000400e501c7981 */ /* 0x000ee2000c1e1500 */
[----:B------:R-:W-:-:S03]  /*0be0*/  IMAD.WIDE.U32 R32, R4, 0x2, R32 ;  /* 0x0000000204207825 */ /* 0x000fc600078e0020 */
[----:B------:R-:W3:Y:S01]  /*0bf0*/  LDG.E.U16 R53, desc[UR14][R94.64] ;  /* 0x0000000e5e357981 */ /* 0x000ee2000c1e1500 */
[----:B-1----:R-:W-:-:S03]  /*0c00*/  IMAD.WIDE.U32 R92, R4, 0x2, R58 ;  /* 0x00000002045c7825 */ /* 0x002fc600078e003a */
[----:B------:R1:W3:Y:S04]  /*0c10*/  LDG.E.U16 R72, desc[UR14][R94.64+0x40] ;  /* 0x0000400e5e487981 */ /* 0x0002e8000c1e1500 */
[----:B------:R-:W3:Y:S01]  /*0c20*/  LDG.E.U16 R80, desc[UR14][R86.64] ;  /* 0x0000000e56507981 */ /* 0x000ee2000c1e1500 */
[----:B------:R-:W-:-:S03]  /*0c30*/  IMAD.SHL.U32 R18, R5, 0x4, RZ ;  /* 0x0000000405127824 */ /* 0x000fc600078e00ff */
[----:B------:R-:W3:Y:S01]  /*0c40*/  LDG.E.U16 R81, desc[UR14][R86.64+0x40] ;  /* 0x0000400e56517981 */ /* 0x000ee2000c1e1500 */
[----:B-1----:R-:W-:-:S03]  /*0c50*/  IMAD.WIDE.U32 R94, R4, 0x2, R60 ;  /* 0x00000002045e7825 */ /* 0x002fc600078e003c */
[----:B------:R-:W3:Y:S01]  /*0c60*/  LDG.E.U16 R47, desc[UR14][R88.64] ;  /* 0x0000000e582f7981 */ /* 0x000ee2000c1e1500 */
[----:B------:R-:W-:-:S03]  /*0c70*/  IMAD.WIDE.U32 R12, R4, 0x2, R12 ;  /* 0x00000002040c7825 */ /* 0x000fc600078e000c */
[----:B------:R-:W3:Y:S04]  /*0c80*/  LDG.E.U16 R58, desc[UR14][R92.64] ;  /* 0x0000000e5c3a7981 */ /* 0x000ee8000c1e1500 */
[----:B------:R1:W3:Y:S04]  /*0c90*/  LDG.E.U16 R86, desc[UR14][R88.64+0x40] ;  /* 0x0000400e58567981 */ /* 0x0002e8000c1e1500 */
[----:B------:R-:W3:Y:S01]  /*0ca0*/  LDG.E.U16 R60, desc[UR14][R92.64+0x40] ;  /* 0x0000400e5c3c7981 */ /* 0x000ee2000c1e1500 */
[----:B------:R-:W-:-:S03]  /*0cb0*/  IMAD.WIDE.U32 R10, R4, 0x2, R10 ;  /* 0x00000002040a7825 */ /* 0x000fc600078e000a */
[----:B------:R-:W3:Y:S01]  /*0cc0*/  LDG.E.U16 R55, desc[UR14][R96.64] ;  /* 0x0000000e60377981 */ /* 0x000ee2000c1e1500 */
[----:B-1----:R-:W-:-:S03]  /*0cd0*/  IMAD.WIDE.U32 R88, R4, 0x2, R36 ;  /* 0x0000000204587825 */ /* 0x002fc600078e0024 */
[----:B------:R-:W3:Y:S04]  /*0ce0*/  LDG.E.U16 R37, desc[UR14][R34.64] ;  /* 0x0000000e22257981 */ /* 0x000ee8000c1e1500 */
[----:B------:R0:W3:Y:S01]  /*0cf0*/  LDG.E.U16 R92, desc[UR14][R34.64+0x40] ;  /* 0x0000400e225c7981 */ /* 0x0000e2000c1e1500 */
[----:B------:R-:W-:-:S03]  /*0d00*/  IMAD.WIDE.U32 R8, R4, 0x2, R8 ;  /* 0x0000000204087825 */ /* 0x000fc600078e0008 */
[----:B------:R1:W3:Y:S04]  /*0d10*/  LDG.E.U16 R73, desc[UR14][R96.64+0x40] ;  /* 0x0000400e60497981 */ /* 0x0002e8000c1e1500 */
[----:B------:R-:W3:Y:S01]  /*0d20*/  LDG.E.U16 R65, desc[UR14][R90.64] ;  /* 0x0000000e5a417981 */ /* 0x000ee2000c1e1500 */
[----:B0-----:R-:W-:-:S03]  /*0d30*/  LEA R34, P0, R5, R44, 0x3 ;  /* 0x0000002c05227211 */ /* 0x001fc600078018ff */
[----:B------:R-:W3:Y:S01]  /*0d40*/  LDG.E.U16 R87, desc[UR14][R90.64+0x40] ;  /* 0x0000400e5a577981 */ /* 0x000ee2000c1e1500 */
[----:B-1----:R-:W-:Y:S01]  /*0d50*/  IMAD.WIDE.U32 R96, R4, 0x2, R62 ;  /* 0x0000000204607825 */ /* 0x002fe200078e003e */
[----:B------:R-:W-:Y:S02]  /*0d60*/  LEA.HI.X R35, R18, R45, RZ, 0x1, P0 ;  /* 0x0000002d12237211 */ /* 0x000fe400000f0cff */
[----:B------:R-:W3:Y:S04]  /*0d70*/  LDG.E.U16 R36, desc[UR14][R32.64] ;  /* 0x0000000e20247981 */ /* 0x000ee8000c1e1500 */
[----:B------:R-:W3:Y:S04]  /*0d80*/  LDG.E.U16 R59, desc[UR14][R94.64] ;  /* 0x0000000e5e3b7981 */ /* 0x000ee8000c1e1500 */
[----:B------:R0:W3:Y:S04]  /*0d90*/  LDG.E.U16 R90, desc[UR14][R32.64+0x40] ;  /* 0x0000400e205a7981 */ /* 0x0000e8000c1e1500 */
[----:B------:R-:W3:Y:S01]  /*0da0*/  LDG.E.U16 R62, desc[UR14][R94.64+0x40] ;  /* 0x0000400e5e3e7981 */ /* 0x000ee2000c1e1500 */
[----:B------:R-:W-:-:S03]  /*0db0*/  IMAD.SHL.U32 R14, R69, 0x80, RZ ;  /* 0x00000080450e7824 */ /* 0x000fc600078e00ff */
[----:B------:R-:W3:Y:S01]  /*0dc0*/  LDG.E.U16 R61, desc[UR14][R96.64] ;  /* 0x0000000e603d7981 */ /* 0x000ee2000c1e1500 */
[----:B0-----:R-:W-:-:S03]  /*0dd0*/  IMAD.WIDE.U32 R32, R4, 0x2, R6 ;  /* 0x0000000204207825 */ /* 0x001fc600078e0006 */
[----:B------:R-:W3:Y:S01]  /*0de0*/  LDG.E.U16 R63, desc[UR14][R96.64+0x40] ;  /* 0x0000400e603f7981 */ /* 0x000ee2000c1e1500 */
[----:B------:R-:W-:-:S03]  /*0df0*/  IMAD.SHL.U32 R6, R71, 0x80, RZ ;  /* 0x0000008047067824 */ /* 0x000fc600078e00ff */
[----:B------:R-:W3:Y:S04]  /*0e00*/  LDG.E.U16 R94, desc[UR14][R12.64] ;  /* 0x0000000e0c5e7981 */ /* 0x000ee8000c1e1500 */
[----:B------:R0:W3:Y:S04]  /*0e10*/  LDG.E.U16 R95, desc[UR14][R12.64+0x40] ;  /* 0x0000400e0c5f7981 */ /* 0x0000e8000c1e1500 */
[----:B------:R-:W3:Y:S04]  /*0e20*/  LDG.E.U16 R96, desc[UR14][R10.64] ;  /* 0x0000000e0a607981 */ /* 0x000ee8000c1e1500 */
[----:B------:R1:W3:Y:S01]  /*0e30*/  LDG.E.U16 R97, desc[UR14][R10.64+0x40] ;  /* 0x0000400e0a617981 */ /* 0x0002e2000c1e1500 */
[----:B0-----:R-:W-:-:S03]  /*0e40*/  LEA R12, P1, R71, R44, 0x8 ;  /* 0x0000002c470c7211 */ /* 0x001fc600078240ff */
[----:B------:R-:W3:Y:S01]  /*0e50*/  LDG.E.U16 R98, desc[UR14][R8.64] ;  /* 0x0000000e08627981 */ /* 0x000ee2000c1e1500 */
[----:B------:R-:W-:-:S03]  /*0e60*/  LEA.HI.X R13, R6, R45, RZ, 0x1, P1 ;  /* 0x0000002d060d7211 */ /* 0x000fc600008f0cff */
[----:B------:R0:W3:Y:S01]  /*0e70*/  LDG.E.U16 R99, desc[UR14][R8.64+0x40] ;  /* 0x0000400e08637981 */ /* 0x0000e2000c1e1500 */
[----:B-1----:R-:W-:Y:S01]  /*0e80*/  LEA R10, P0, R69, R44, 0x8 ;  /* 0x0000002c450a7211 */ /* 0x002fe200078040ff */
[----:B------:R-:W-:Y:S02]  /*0e90*/  IMAD.WIDE.U32 R2, R4, 0x2, R2 ;  /* 0x0000000204027825 */ /* 0x000fe400078e0002 */
[----:B------:R-:W3:Y:S01]  /*0ea0*/  LDG.E.U16 R7, desc[UR14][R32.64] ;  /* 0x0000000e20077981 */ /* 0x000ee2000c1e1500 */
[----:B------:R-:W-:-:S03]  /*0eb0*/  SHF.L.U32 R16, R67, 0x7, RZ ;  /* 0x0000000743107819 */ /* 0x000fc600000006ff */
[----:B------:R1:W3:Y:S01]  /*0ec0*/  LDG.E.U16 R100, desc[UR14][R32.64+0x40] ;  /* 0x0000400e20647981 */ /* 0x0002e2000c1e1500 */
[----:B0-----:R-:W-:Y:S01]  /*0ed0*/  IMAD.WIDE.U32 R8, R4, 0x2, R34 ;  /* 0x0000000204087825 */ /* 0x001fe200078e0022 */
[----:B------:R-:W-:Y:S02]  /*0ee0*/  LEA.HI.X R11, R14, R45, RZ, 0x1, P0 ;  /* 0x0000002d0e0b7211 */ /* 0x000fe400000f0cff */
[----:B------:R-:W3:Y:S01]  /*0ef0*/  LDG.E.U16 R101, desc[UR14][R2.64] ;  /* 0x0000000e02657981 */ /* 0x000ee2000c1e1500 */
[----:B------:R-:W-:-:S03]  /*0f00*/  IMAD.SHL.U32 R14, R57, 0x80, RZ ;  /* 0x00000080390e7824 */ /* 0x000fc600078e00ff */
[----:B------:R-:W3:Y:S01]  /*0f10*/  LDG.E.U16 R69, desc[UR14][R8.64+0x40] ;  /* 0x0000400e08457981 */ /* 0x000ee2000c1e1500 */
[----:B-1----:R-:W-:Y:S01]  /*0f20*/  LEA R32, P1, R67, R44, 0x8 ;  /* 0x0000002c43207211 */ /* 0x002fe200078240ff */
[----:B------:R-:W-:Y:S02]  /*0f30*/  IMAD.WIDE.U32 R12, R4, 0x2, R12 ;  /* 0x00000002040c7825 */ /* 0x000fe400078e000c */
[----:B------:R-:W3:Y:S04]  /*0f40*/  LDG.E.U16 R67, desc[UR14][R8.64] ;  /* 0x0000000e08437981 */ /* 0x000ee8000c1e1500 */
[----:B------:R-:W3:Y:S04]  /*0f50*/  LDG.E.U16 R71, desc[UR14][R8.64+0x80] ;  /* 0x0000800e08477981 */ /* 0x000ee8000c1e1500 */
[----:B------:R0:W3:Y:S01]  /*0f60*/  LDG.E.U16 R103, desc[UR14][R8.64+0xc0] ;  /* 0x0000c00e08677981 */ /* 0x0000e2000c1e1500 */
[----:B------:R-:W-:-:S03]  /*0f70*/  LEA.HI.X R33, R16, R45, RZ, 0x1, P1 ;  /* 0x0000002d10217211 */ /* 0x000fc600008f0cff */
[----:B------:R1:W3:Y:S01]  /*0f80*/  LDG.E.U16 R102, desc[UR14][R2.64+0x40] ;  /* 0x0000400e02667981 */ /* 0x0002e2000c1e1500 */
[----:B------:R-:W-:-:S03]  /*0f90*/  IMAD.SHL.U32 R16, R51, 0x80, RZ ;  /* 0x0000008033107824 */ /* 0x000fc600078e00ff */
[----:B------:R-:W3:Y:S01]  /*0fa0*/  LDG.E.U16 R138, desc[UR14][R12.64] ;  /* 0x0000000e0c8a7981 */ /* 0x000ee2000c1e1500 */
[----:B0-----:R-:W-:-:S03]  /*0fb0*/  LEA R8, P0, R57, R44, 0x8 ;  /* 0x0000002c39087211 */ /* 0x001fc600078040ff */
[----:B------:R-:W3:Y:S01]  /*0fc0*/  LDG.E.U16 R139, desc[UR14][R12.64+0x40] ;  /* 0x0000400e0c8b7981 */ /* 0x000ee2000c1e1500 */
[----:B-1----:R-:W-:Y:S01]  /*0fd0*/  IMAD.WIDE.U32 R2, R4, 0x2, R10 ;  /* 0x0000000204027825 */ /* 0x002fe200078e000a */
[----:B------:R-:W-:Y:S02]  /*0fe0*/  LEA.HI.X R9, R14, R45, RZ, 0x1, P0 ;  /* 0x0000002d0e097211 */ /* 0x000fe400000f0cff */
[----:B------:R-:W3:Y:S04]  /*0ff0*/  LDG.E.U16 R140, desc[UR14][R12.64+0x80] ;  /* 0x0000800e0c8c7981 */ /* 0x000ee8000c1e1500 */
[----:B------:R0:W3:Y:S01]  /*1000*/  LDG.E.U16 R141, desc[UR14][R12.64+0xc0] ;  /* 0x0000c00e0c8d7981 */ /* 0x0000e2000c1e1500 */
[----:B------:R-:W-:Y:S01]  /*1010*/  IMAD.WIDE.U32 R10, R4, 0x2, R32 ;  /* 0x00000002040a7825 */ /* 0x000fe200078e0020 */
[----:B------:R-:W-:-:S02]  /*1020*/  LEA R32, P0, R49, R44, 0x8 ;  /* 0x0000002c31207211 */ /* 0x000fc400078040ff */
[----:B------:R-:W3:Y:S01]  /*1030*/  LDG.E.U16 R104, desc[UR14][R2.64] ;  /* 0x0000000e02687981 */ /* 0x000ee2000c1e1500 */
[----:B------:R-:W-:-:S03]  /*1040*/  IMAD.SHL.U32 R14, R49, 0x80, RZ ;  /* 0x00000080310e7824 */ /* 0x000fc600078e00ff */
[----:B------:R-:W3:Y:S01]  /*1050*/  LDG.E.U16 R105, desc[UR14][R2.64+0x40] ;  /* 0x0000400e02697981 */ /* 0x000ee2000c1e1500 */
[----:B0-----:R-:W-:-:S03]  /*1060*/  LEA R12, P1, R51, R44, 0x8 ;  /* 0x0000002c330c7211 */ /* 0x001fc600078240ff */
[----:B------:R-:W3:Y:S01]  /*1070*/  LDG.E.U16 R106, desc[UR14][R2.64+0x80] ;  /* 0x0000800e026a7981 */ /* 0x000ee2000c1e1500 */
[----:B------:R-:W-:-:S03]  /*1080*/  LEA.HI.X R13, R16, R45, RZ, 0x1, P1 ;  /* 0x0000002d100d7211 */ /* 0x000fc600008f0cff */
[----:B------:R0:W3:Y:S01]  /*1090*/  LDG.E.U16 R107, desc[UR14][R2.64+0xc0] ;  /* 0x0000c00e026b7981 */ /* 0x0000e2000c1e1500 */
[----:B------:R-:W-:-:S03]  /*10a0*/  LEA R34, P1, R43, R44, 0x8 ;  /* 0x0000002c2b227211 */ /* 0x000fc600078240ff */
[----:B------:R-:W3:Y:S04]  /*10b0*/  LDG.E.U16 R91, desc[UR14][R88.64] ;  /* 0x0000000e585b7981 */ /* 0x000ee8000c1e1500 */
[----:B------:R1:W3:Y:S01]  /*10c0*/  LDG.E.U16 R93, desc[UR14][R88.64+0x40] ;  /* 0x0000400e585d7981 */ /* 0x0002e2000c1e1500 */
[----:B0-----:R-:W-:Y:S01]  /*10d0*/  IMAD.WIDE.U32 R2, R4, 0x2, R8 ;  /* 0x0000000204027825 */ /* 0x001fe200078e0008 */
[----:B------:R-:W-:Y:S02]  /*10e0*/  LEA.HI.X R33, R14, R45, RZ, 0x1, P0 ;  /* 0x0000002d0e217211 */ /* 0x000fe400000f0cff */
[----:B------:R-:W3:Y:S01]  /*10f0*/  LDG.E.U16 R57, desc[UR14][R10.64] ;  /* 0x0000000e0a397981 */ /* 0x000ee2000c1e1500 */
[----:B------:R-:W-:-:S03]  /*1100*/  IMAD.SHL.U32 R14, R41, 0x80, RZ ;  /* 0x00000080290e7824 */ /* 0x000fc600078e00ff */
[----:B------:R-:W3:Y:S01]  /*1110*/  LDG.E.U16 R49, desc[UR14][R2.64+0x40] ;  /* 0x0000400e02317981 */ /* 0x000ee2000c1e1500 */
[----:B-1----:R-:W-:-:S03]  /*1120*/  IMAD.SHL.U32 R88, R43, 0x80, RZ ;  /* 0x000000802b587824 */ /* 0x002fc600078e00ff */
[----:B------:R-:W3:Y:S02]  /*1130*/  LDG.E.U16 R43, desc[UR14][R2.64] ;  /* 0x0000000e022b7981 */ /* 0x000ee4000c1e1500 */
[----:B------:R-:W-:Y:S02]  /*1140*/  LEA.HI.X R35, R88, R45, RZ, 0x1, P1 ;  /* 0x0000002d58237211 */ /* 0x000fe400008f0cff */
[----:B------:R-:W3:Y:S04]  /*1150*/  LDG.E.U16 R51, desc[UR14][R2.64+0x80] ;  /* 0x0000800e02337981 */ /* 0x000ee8000c1e1500 */
[----:B------:R0:W3:Y:S01]  /*1160*/  LDG.E.U16 R111, desc[UR14][R2.64+0xc0] ;  /* 0x0000c00e026f7981 */ /* 0x0000e2000c1e1500 */
[----:B------:R-:W-:-:S03]  /*1170*/  IMAD.WIDE.U32 R8, R4, 0x2, R12 ;  /* 0x0000000204087825 */ /* 0x000fc600078e000c */
[----:B------:R-:W3:Y:S01]  /*1180*/  LDG.E.U16 R108, desc[UR14][R10.64+0x40] ;  /* 0x0000400e0a6c7981 */ /* 0x000ee2000c1e1500 */
[----:B------:R-:W-:-:S03]  /*1190*/  IMAD.SHL.U32 R16, R39, 0x80, RZ ;  /* 0x0000008027107824 */ /* 0x000fc600078e00ff */
[----:B------:R-:W3:Y:S01]  /*11a0*/  LDG.E.U16 R109, desc[UR14][R10.64+0x80] ;  /* 0x0000800e0a6d7981 */ /* 0x000ee2000c1e1500 */
[----:B0-----:R-:W-:-:S03]  /*11b0*/  LEA R2, P0, R41, R44, 0x8 ;  /* 0x0000002c29027211 */ /* 0x001fc600078040ff */
[----:B------:R0:W3:Y:S01]  /*11c0*/  LDG.E.U16 R110, desc[UR14][R10.64+0xc0] ;  /* 0x0000c00e0a6e7981 */ /* 0x0000e2000c1e1500 */
[----:B------:R-:W-:Y:S01]  /*11d0*/  IMAD.WIDE.U32 R12, R4, 0x2, R34 ;  /* 0x00000002040c7825 */ /* 0x000fe200078e0022 */
[-C--:B------:R-:W-:Y:S02]  /*11e0*/  LEA.HI.X R3, R14, R45.reuse, RZ, 0x1, P0 ;  /* 0x0000002d0e037211 */ /* 0x080fe400000f0cff */
[CC--:B------:R-:W-:Y:S01]  /*11f0*/  LEA R34, P0, R31.reuse, R44.reuse, 0x8 ;  /* 0x0000002c1f227211 */ /* 0x0c0fe200078040ff */
[----:B------:R-:W-:Y:S01]  /*1200*/  IMAD.SHL.U32 R14, R31, 0x80, RZ ;  /* 0x000000801f0e7824 */ /* 0x000fe200078e00ff */
[----:B------:R-:W3:Y:S01]  /*1210*/  LDG.E.U16 R112, desc[UR14][R8.64] ;  /* 0x0000000e08707981 */ /* 0x000ee2000c1e1500 */
[----:B0-----:R-:W-:Y:S01]  /*1220*/  IMAD.WIDE.U32 R10, R4, 0x2, R32 ;  /* 0x00000002040a7825 */ /* 0x001fe200078e0020 */
[-C--:B------:R-:W-:Y:S02]  /*1230*/  LEA R32, P1, R39, R44.reuse, 0x8 ;  /* 0x0000002c27207211 */ /* 0x080fe400078240ff */
[----:B------:R-:W3:Y:S01]  /*1240*/  LDG.E.U16 R113, desc[UR14][R8.64+0x40] ;  /* 0x0000400e08717981 */ /* 0x000ee2000c1e1500 */
[-C--:B------:R-:W-:Y:S01]  /*1250*/  LEA.HI.X R35, R14, R45.reuse, RZ, 0x1, P0 ;  /* 0x0000002d0e237211 */ /* 0x080fe200000f0cff */
[----:B------:R-:W-:Y:S01]  /*1260*/  IMAD.WIDE.U32 R2, R4, 0x2, R2 ;  /* 0x0000000204027825 */ /* 0x000fe200078e0002 */
[----:B------:R-:W-:Y:S01]  /*1270*/  LEA.HI.X R33, R16, R45, RZ, 0x1, P1 ;  /* 0x0000002d10217211 */ /* 0x000fe200008f0cff */
[----:B------:R-:W3:Y:S01]  /*1280*/  LDG.E.U16 R114, desc[UR14][R8.64+0x80] ;  /* 0x0000800e08727981 */ /* 0x000ee2000c1e1500 */
[----:B------:R-:W-:-:S03]  /*1290*/  LEA R88, P1, R29, R44, 0x8 ;  /* 0x0000002c1d587211 */ /* 0x000fc600078240ff */
[----:B------:R0:W3:Y:S01]  /*12a0*/  LDG.E.U16 R115, desc[UR14][R8.64+0xc0] ;  /* 0x0000c00e08737981 */ /* 0x0000e2000c1e1500 */
[----:B------:R-:W-:-:S03]  /*12b0*/  IMAD.WIDE.U32 R34, R4, 0x2, R34 ;  /* 0x0000000204227825 */ /* 0x000fc600078e0022 */
[----:B------:R-:W3:Y:S04]  /*12c0*/  LDG.E.U16 R41, desc[UR14][R12.64] ;  /* 0x0000000e0c297981 */ /* 0x000ee8000c1e1500 */
[----:B------:R-:W3:Y:S01]  /*12d0*/  LDG.E.U16 R120, desc[UR14][R12.64+0x40] ;  /* 0x0000400e0c787981 */ /* 0x000ee2000c1e1500 */
[----:B0-----:R-:W-:-:S03]  /*12e0*/  IMAD.SHL.U32 R8, R29, 0x80, RZ ;  /* 0x000000801d087824 */ /* 0x001fc600078e00ff */
[----:B------:R-:W3:Y:S04]  /*12f0*/  LDG.E.U16 R121, desc[UR14][R12.64+0x80] ;  /* 0x0000800e0c797981 */ /* 0x000ee8000c1e1500 */
[----:B------:R0:W3:Y:S04]  /*1300*/  LDG.E.U16 R9, desc[UR14][R12.64+0xc0] ;  /* 0x0000c00e0c097981 */ /* 0x0000e8000c1e1500 */
[----:B------:R-:W3:Y:S04]  /*1310*/  LDG.E.U16 R116, desc[UR14][R10.64] ;  /* 0x0000000e0a747981 */ /* 0x000ee8000c1e1500 */
[----:B------:R-:W3:Y:S01]  /*1320*/  LDG.E.U16 R117, desc[UR14][R10.64+0x40] ;  /* 0x0000400e0a757981 */ /* 0x000ee2000c1e1500 */
[----:B0-----:R-:W-:-:S03]  /*1330*/  IMAD.WIDE.U32 R12, R4, 0x2, R32 ;  /* 0x00000002040c7825 */ /* 0x001fc600078e0020 */
[----:B------:R-:W3:Y:S04]  /*1340*/  LDG.E.U16 R118, desc[UR14][R10.64+0x80] ;  /* 0x0000800e0a767981 */ /* 0x000ee8000c1e1500 */
[----:B------:R0:W3:Y:S04]  /*1350*/  LDG.E.U16 R119, desc[UR14][R10.64+0xc0] ;  /* 0x0000c00e0a777981 */ /* 0x0000e8000c1e1500 */
[----:B------:R-:W3:Y:S04]  /*1360*/  LDG.E.U16 R29, desc[UR14][R2.64+0x40] ;  /* 0x0000400e021d7981 */ /* 0x000ee8000c1e1500 */
[----:B------:R-:W3:Y:S01]  /*1370*/  LDG.E.U16 R31, desc[UR14][R2.64+0x80] ;  /* 0x0000800e021f7981 */ /* 0x000ee2000c1e1500 */
[----:B0-----:R-:W-:-:S03]  /*1380*/  SHF.L.U32 R10, R27, 0x7, RZ ;  /* 0x000000071b0a7819 */ /* 0x001fc600000006ff */
[----:B------:R-:W3:Y:S04]  /*1390*/  LDG.E.U16 R11, desc[UR14][R2.64] ;  /* 0x0000000e020b7981 */ /* 0x000ee8000c1e1500 */
[----:B------:R0:W3:Y:S01]  /*13a0*/  LDG.E.U16 R39, desc[UR14][R2.64+0xc0] ;  /* 0x0000c00e02277981 */ /* 0x0000e2000c1e1500 */
[----:B------:R-:W-:Y:S01]  /*13b0*/  LEA.HI.X R89, R8, R45, RZ, 0x1, P1 ;  /* 0x0000002d08597211 */ /* 0x000fe200008f0cff */
[----:B------:R-:W-:Y:S02]  /*13c0*/  IMAD.SHL.U32 R14, R23, 0x80, RZ ;  /* 0x00000080170e7824 */ /* 0x000fe400078e00ff */
[----:B------:R-:W3:Y:S01]  /*13d0*/  LDG.E.U16 R122, desc[UR14][R12.64] ;  /* 0x0000000e0c7a7981 */ /* 0x000ee2000c1e1500 */
[----:B------:R-:W-:Y:S01]  /*13e0*/  LEA R32, P1, R25, R44, 0x8 ;  /* 0x0000002c19207211 */ /* 0x000fe200078240ff */
[----:B------:R-:W-:-:S02]  /*13f0*/  IMAD.SHL.U32 R16, R17, 0x80, RZ ;  /* 0x0000008011107824 */ /* 0x000fc400078e00ff */
[----:B------:R-:W3:Y:S01]  /*1400*/  LDG.E.U16 R123, desc[UR14][R12.64+0x40] ;  /* 0x0000400e0c7b7981 */ /* 0x000ee2000c1e1500 */
[----:B0-----:R-:W-:-:S03]  /*1410*/  LEA R2, P0, R27, R44, 0x8 ;  /* 0x0000002c1b027211 */ /* 0x001fc600078040ff */
[----:B------:R-:W3:Y:S01]  /*1420*/  LDG.E.U16 R124, desc[UR14][R12.64+0x80] ;  /* 0x0000800e0c7c7981 */ /* 0x000ee2000c1e1500 */
[----:B------:R-:W-:-:S03]  /*1430*/  LEA.HI.X R3, R10, R45, RZ, 0x1, P0 ;  /* 0x0000002d0a037211 */ /* 0x000fc600000f0cff */
[----:B------:R0:W3:Y:S04]  /*1440*/  LDG.E.U16 R125, desc[UR14][R12.64+0xc0] ;  /* 0x0000c00e0c7d7981 */ /* 0x0000e8000c1e1500 */
[----:B------:R-:W3:Y:S04]  /*1450*/  LDG.E.U16 R126, desc[UR14][R34.64] ;  /* 0x0000000e227e7981 */ /* 0x000ee8000c1e1500 */
[----:B------:R-:W3:Y:S01]  /*1460*/  LDG.E.U16 R127, desc[UR14][R34.64+0x40] ;  /* 0x0000400e227f7981 */ /* 0x000ee2000c1e1500 */
[----:B0-----:R-:W-:-:S03]  /*1470*/  IMAD.SHL.U32 R12, R25, 0x80, RZ ;  /* 0x00000080190c7824 */ /* 0x001fc600078e00ff */
[----:B------:R-:W3:Y:S04]  /*1480*/  LDG.E.U16 R128, desc[UR14][R34.64+0x80] ;  /* 0x0000800e22807981 */ /* 0x000ee8000c1e1500 */
[----:B------:R0:W3:Y:S01]  /*1490*/  LDG.E.U16 R129, desc[UR14][R34.64+0xc0] ;  /* 0x0000c00e22817981 */ /* 0x0000e2000c1e1500 */
[----:B------:R-:W-:Y:S01]  /*14a0*/  LEA.HI.X R33, R12, R45, RZ, 0x1, P1 ;  /* 0x0000002d0c217211 */ /* 0x000fe200008f0cff */
[----:B------:R-:W-:Y:S01]  /*14b0*/  IMAD.WIDE.U32 R88, R4, 0x2, R88 ;  /* 0x0000000204587825 */ /* 0x000fe200078e0058 */
[----:B0-----:R-:W-:-:S03]  /*14c0*/  LEA R34, P0, R23, R44, 0x8 ;  /* 0x0000002c17227211 */ /* 0x001fc600078040ff */
[----:B------:R-:W-:Y:S01]  /*14d0*/  IMAD.WIDE.U32 R2, R4, 0x2, R2 ;  /* 0x0000000204027825 */ /* 0x000fe200078e0002 */
[----:B------:R-:W-:Y:S01]  /*14e0*/  LEA R44, P2, R17, R44, 0x8 ;  /* 0x0000002c112c7211 */ /* 0x000fe200078440ff */
[----:B------:R-:W3:Y:S01]  /*14f0*/  LDG.E.U16 R27, desc[UR14][R88.64] ;  /* 0x0000000e581b7981 */ /* 0x000ee2000c1e1500 */
[-C--:B------:R-:W-:Y:S02]  /*1500*/  LEA.HI.X R35, R14, R45.reuse, RZ, 0x1, P0 ;  /* 0x0000002d0e237211 */ /* 0x080fe400000f0cff */
[----:B------:R-:W-:Y:S01]  /*1510*/  LEA.HI.X R45, R16, R45, RZ, 0x1, P2 ;  /* 0x0000002d102d7211 */ /* 0x000fe200010f0cff */
[C---:B------:R-:W-:Y:S01]  /*1520*/  IMAD.WIDE.U32 R32, R4.reuse, 0x2, R32 ;  /* 0x0000000204207825 */ /* 0x040fe200078e0020 */
[----:B------:R-:W3:Y:S03]  /*1530*/  LDG.E.U16 R130, desc[UR14][R88.64+0x40] ;  /* 0x0000400e58827981 */ /* 0x000ee6000c1e1500 */
[C---:B------:R-:W-:Y:S01]  /*1540*/  IMAD.WIDE.U32 R34, R4.reuse, 0x2, R34 ;  /* 0x0000000204227825 */ /* 0x040fe200078e0022 */
[----:B------:R-:W3:Y:S03]  /*1550*/  LDG.E.U16 R131, desc[UR14][R88.64+0x80] ;  /* 0x0000800e58837981 */ /* 0x000ee6000c1e1500 */
[C---:B------:R-:W-:Y:S01]  /*1560*/  IMAD.WIDE.U32 R44, R4.reuse, 0x2, R44 ;  /* 0x00000002042c7825 */ /* 0x040fe200078e002c */
[----:B------:R-:W3:Y:S04]  /*1570*/  LDG.E.U16 R13, desc[UR14][R88.64+0xc0] ;  /* 0x0000c00e580d7981 */ /* 0x000ee8000c1e1500 */
[----:B------:R-:W3:Y:S04]  /*1580*/  LDG.E.U16 R17, desc[UR14][R2.64] ;  /* 0x0000000e02117981 */ /* 0x000ee8000c1e1500 */
[----:B------:R-:W3:Y:S04]  /*1590*/  LDG.E.U16 R23, desc[UR14][R2.64+0x40] ;  /* 0x0000400e02177981 */ /* 0x000ee8000c1e1500 */
[----:B------:R-:W3:Y:S04]  /*15a0*/  LDG.E.U16 R25, desc[UR14][R2.64+0x80] ;  /* 0x0000800e02197981 */ /* 0x000ee8000c1e1500 */
[----:B------:R-:W3:Y:S04]  /*15b0*/  LDG.E.U16 R88, desc[UR14][R2.64+0xc0] ;  /* 0x0000c00e02587981 */ /* 0x000ee8000c1e1500 */
[----:B------:R-:W3:Y:S04]  /*15c0*/  LDG.E.U16 R89, desc[UR14][R32.64] ;  /* 0x0000000e20597981 */ /* 0x000ee8000c1e1500 */
[----:B------:R-:W3:Y:S04]  /*15d0*/  LDG.E.U16 R132, desc[UR14][R32.64+0x40] ;  /* 0x0000400e20847981 */ /* 0x000ee8000c1e1500 */
[----:B------:R-:W3:Y:S04]  /*15e0*/  LDG.E.U16 R133, desc[UR14][R32.64+0x80] ;  /* 0x0000800e20857981 */ /* 0x000ee8000c1e1500 */
[----:B------:R0:W3:Y:S04]  /*15f0*/  LDG.E.U16 R134, desc[UR14][R32.64+0xc0] ;  /* 0x0000c00e20867981 */ /* 0x0000e8000c1e1500 */
[----:B------:R-:W3:Y:S04]  /*1600*/  LDG.E.U16 R135, desc[UR14][R34.64] ;  /* 0x0000000e22877981 */ /* 0x000ee8000c1e1500 */
[----:B------:R-:W3:Y:S04]  /*1610*/  LDG.E.U16 R136, desc[UR14][R34.64+0x40] ;  /* 0x0000400e22887981 */ /* 0x000ee8000c1e1500 */
[----:B------:R-:W3:Y:S04]  /*1620*/  LDG.E.U16 R137, desc[UR14][R34.64+0x80] ;  /* 0x0000800e22897981 */ /* 0x000ee8000c1e1500 */
[----:B------:R-:W3:Y:S04]  /*1630*/  LDG.E.U16 R2, desc[UR14][R34.64+0xc0] ;  /* 0x0000c00e22027981 */ /* 0x000ee8000c1e1500 */
[----:B------:R-:W3:Y:S04]  /*1640*/  LDG.E.U16 R3, desc[UR14][R44.64] ;  /* 0x0000000e2c037981 */ /* 0x000ee8000c1e1500 */
[----:B------:R-:W3:Y:S04]  /*1650*/  LDG.E.U16 R152, desc[UR14][R44.64+0x40] ;  /* 0x0000400e2c987981 */ /* 0x000ee8000c1e1500 */
[----:B------:R-:W3:Y:S04]  /*1660*/  LDG.E.U16 R153, desc[UR14][R44.64+0x80] ;  /* 0x0000800e2c997981 */ /* 0x000ee8000c1e1500 */
[----:B------:R-:W3:Y:S01]  /*1670*/  LDG.E.U16 R154, desc[UR14][R44.64+0xc0] ;  /* 0x0000c00e2c9a7981 */ /* 0x000ee2000c1e1500 */
[----:B------:R-:W1:Y:S01]  /*1680*/  S2UR UR12, SR_CgaCtaId ;  /* 0x00000000000c79c3 */ /* 0x000e620000008800 */
[----:B------:R-:W-:Y:S01]  /*1690*/  UMOV UR4, 0x400 ;  /* 0x0000040000047882 */ /* 0x000fe20000000000 */
[----:B0-----:R-:W-:Y:S01]  /*16a0*/  IMAD R33, R4, 0x2, R18 ;  /* 0x0000000204217824 */ /* 0x001fe200078e0212 */
[----:B------:R-:W-:-:S04]  /*16b0*/  SHF.R.U32.HI R32, RZ, 0x1, R5 ;  /* 0x00000001ff207819 */ /* 0x000fc80000011605 */
[----:B------:R-:W-:Y:S01]  /*16c0*/  LOP3.LUT R156, R33, R32, RZ, 0x3c, !PT ;  /* 0x00000020219c7212 */ /* 0x000fe200078e3cff */
[----:B-1----:R-:W-:-:S09]  /*16d0*/  ULEA UR12, UR12, UR4, 0x18 ;  /* 0x000000040c0c7291 */ /* 0x002fd2000f8ec03f */
[----:B----4-:R-:W-:Y:S04]  /*16e0*/  STS.U16 [R156+UR12], R15 ;  /* 0x0000000f9c007988 */ /* 0x010fe8000800040c */
[----:B-----5:R-:W-:Y:S04]  /*16f0*/  STS.U16 [R156+UR12+0x40], R19 ;  /* 0x000040139c007988 */ /* 0x020fe8000800040c */
[----:B--2---:R-:W-:Y:S04]  /*1700*/  STS.U16 [R156+UR12+0x240], R20 ;  /* 0x000240149c007988 */ /* 0x004fe8000800040c */
[----:B---3--:R-:W-:Y:S04]  /*1710*/  STS.U16 [R156+UR12+0x200], R21 ;  /* 0x000200159c007988 */ /* 0x008fe8000800040c */
[----:B------:R-:W-:Y:S04]  /*1720*/  STS.U16 [R156+UR12+0x400], R22 ;  /* 0x000400169c007988 */ /* 0x000fe8000800040c */
        /* <DEDUP_REMOVED lines=117> */
[----:B------:R0:W-:Y:S04]  /*1e80*/  STS.U16 [R156+UR12+0x7a40], R137 ;  /* 0x007a40899c007988 */ /* 0x0001e8000800040c */
[----:B------:R1:W-:Y:S04]  /*1e90*/  STS.U16 [R156+UR12+0x7a00], R2 ;  /* 0x007a00029c007988 */ /* 0x0003e8000800040c */
[----:B------:R2:W-:Y:S04]  /*1ea0*/  STS.U16 [R156+UR12+0x5c00], R3 ;  /* 0x005c00039c007988 */ /* 0x0005e8000800040c */
[----:B------:R3:W-:Y:S04]  /*1eb0*/  STS.U16 [R156+UR12+0x5c40], R152 ;  /* 0x005c40989c007988 */ /* 0x0007e8000800040c */
[----:B------:R4:W-:Y:S04]  /*1ec0*/  STS.U16 [R156+UR12+0x7c00], R153 ;  /* 0x007c00999c007988 */ /* 0x0009e8000800040c */
[----:B------:R5:W-:Y:S01]  /*1ed0*/  STS.U16 [R156+UR12+0x7c40], R154 ;  /* 0x007c409a9c007988 */ /* 0x000be2000800040c */
[----:B------:R-:W-:Y:S01]  /*1ee0*/  BAR.SYNC.DEFER_BLOCKING 0x0 ;  /* 0x0000000000007b1d */ /* 0x000fe20000010000 */
[----:B------:R-:W-:-:S04]  /*1ef0*/  UIADD3 UR4, UR12, 0x4000, URZ ;  /* 0x000040000c047890 */ /* 0x000fc8000fffe03f */
[----:B------:R-:W-:Y:S02]  /*1f00*/  USHF.R.U32.HI UR8, URZ, 0x4, UR4 ;  /* 0x000000043f087899 */ /* 0x000fe40008011604 */
[----:B------:R-:W-:Y:S02]  /*1f10*/  USHF.R.U32.HI UR4, URZ, 0x4, UR12 ;  /* 0x000000043f047899 */ /* 0x000fe4000801160c */
[----:B------:R-:W-:Y:S02]  /*1f20*/  USGXT.U32 UR8, UR8, 0xe ;  /* 0x0000000e0808789a */ /* 0x000fe40008000000 */
[----:B------:R-:W-:Y:S02]  /*1f30*/  USGXT.U32 UR4, UR4, 0xe ;  /* 0x0000000e0404789a */ /* 0x000fe40008000000 */
[----:B------:R-:W-:Y:S01]  /*1f40*/  ULOP3.LUT UR6, UR8, 0x2000000, URZ, 0xfc, !UPT ;  /* 0x0200000008067892 */ /* 0x000fe2000f8efc3f */
[----:B------:R-:W-:Y:S01]  /*1f50*/  UMOV UR5, 0x40000040 ;  /* 0x4000004000057882 */ /* 0x000fe20000000000 */
[----:B------:R-:W-:Y:S01]  /*1f60*/  UMOV UR7, 0x40000040 ;  /* 0x4000004000077882 */ /* 0x000fe20000000000 */
[----:B0-----:R-:W-:-:S06]  /*1f70*/  WARPGROUP.ARRIVE ;  /* 0x00000000000079c5 */ /* 0x001fcc0000000000 */
[----:B------:R-:W-:Y:S01]  /*1f80*/  HGMMA.64x128x16.F32 R88, gdesc[UR4].tnspB, RZ, !UPT ;  /* 0x41e00000045879f0 */ /* 0x000fe2000c7008ff */
[----:B------:R-:W-:Y:S02]  /*1f90*/  UIADD3 UR10, UP0, UR4, 0x2, URZ ;  /* 0x00000002040a7890 */ /* 0x000fe4000ff1e03f */
[----:B------:R-:W-:Y:S01]  /*1fa0*/  UIADD3 UR13, UP1, UR8, 0x2000080, URZ ;  /* 0x02000080080d7890 */ /* 0x000fe2000ff3e03f */
[----:B------:R-:W-:Y:S01]  /*1fb0*/  UMOV UR4, URZ ;  /* 0x0000003f00047c82 */ /* 0x000fe20008000000 */
[----:B------:R-:W-:Y:S01]  /*1fc0*/  UMOV UR5, URZ ;  /* 0x0000003f00057c82 */ /* 0x000fe20008000000 */
[----:B------:R-:W-:Y:S02]  /*1fd0*/  UIADD3.X UR9, UR4, 0x40000040, URZ, UP0, !UPT ;  /* 0x4000004004097890 */ /* 0x000fe400087fe43f */
[----:B------:R-:W-:Y:S01]  /*1fe0*/  UIADD3.X UR11, UR5, 0x40000040, URZ, UP1, !UPT ;  /* 0x40000040050b7890 */ /* 0x000fe20008ffe43f */
[----:B------:R-:W-:Y:S01]  /*1ff0*/  UMOV UR8, UR10 ;  /* 0x0000000a00087c82 */ /* 0x000fe20008000000 */
[----:B------:R-:W-:-:S07]  /*2000*/  UMOV UR10, UR13 ;  /* 0x0000000d000a7c82 */ /* 0x000fce0008000000 */
[----:B------:R-:W-:Y:S01]  /*2010*/  HGMMA.64x128x16.F32 R88, gdesc[UR8].tnspB, R88 ;  /* 0x41e00000085879f0 */ /* 0x000fe20008700858 */
[----:B------:R-:W-:Y:S02]  /*2020*/  UIADD3.64 UR16, UR8, 0x2, URZ ;  /* 0x0000000208107897 */ /* 0x000fe4000fffe03f */
[----:B------:R-:W-:Y:S02]  /*2030*/  UIADD3.64 UR18, UR10, 0x80, URZ ;  /* 0x000000800a127897 */ /* 0x000fe4000fffe03f */
[----:B------:R-:W-:Y:S02]  /*2040*/  UIADD3.64 UR20, UR8, 0x4, URZ ;  /* 0x0000000408147897 */ /* 0x000fe4000fffe03f */
[----:B------:R-:W-:-:S05]  /*2050*/  UIADD3.64 UR22, UR10, 0x100, URZ ;  /* 0x000001000a167897 */ /* 0x000fca000fffe03f */
[----:B------:R-:W-:Y:S01]  /*2060*/  HGMMA.64x128x16.F32 R88, gdesc[UR16].tnspB, R88 ;  /* 0x41e00000105879f0 */ /* 0x000fe20008700858 */
[----:B------:R-:W-:-:S11]  /*2070*/  UIADD3.64 UR4, UR8, 0x1fe, URZ ;  /* 0x000001fe08047897 */ /* 0x000fd6000fffe03f */
[----:B------:R-:W-:-:S12]  /*2080*/  HGMMA.64x128x16.F32 R88, gdesc[UR20].tnspB, R88 ;  /* 0x41e00000145879f0 */ /* 0x000fd80008700858 */
[----:B------:R-:W-:Y:S01]  /*2090*/  HGMMA.64x128x16.F32 R24, gdesc[UR4].tnspB, RZ, !UPT ;  /* 0x41e00000041879f0 */ /* 0x000fe2000c7008ff */
[----:B------:R-:W-:Y:S01]  /*20a0*/  UIADD3.64 UR4, UR8, 0x200, URZ ;  /* 0x0000020008047897 */ /* 0x000fe2000fffe03f */
[----:B------:R-:W-:Y:S01]  /*20b0*/  UMOV UR6, UR10 ;  /* 0x0000000a00067c82 */ /* 0x000fe20008000000 */
[----:B------:R-:W-:Y:S01]  /*20c0*/  UMOV UR7, UR11 ;  /* 0x0000000b00077c82 */ /* 0x000fe20008000000 */
[----:B------:R-:W-:-:S08]  /*20d0*/  UIADD3.64 UR16, UR8, 0x202, URZ ;  /* 0x0000020208107897 */ /* 0x000fd0000fffe03f */
[----:B------:R-:W-:Y:S01]  /*20e0*/  HGMMA.64x128x16.F32 R24, gdesc[UR4].tnspB, R24 ;  /* 0x41e00000041879f0 */ /* 0x000fe20008700818 */
[----:B------:R-:W-:-:S11]  /*20f0*/  UIADD3.64 UR4, UR8, 0x204, URZ ;  /* 0x0000020408047897 */ /* 0x000fd6000fffe03f */
[----:B------:R-:W-:Y:S01]  /*2100*/  HGMMA.64x128x16.F32 R24, gdesc[UR16].tnspB, R24 ;  /* 0x41e00000101879f0 */ /* 0x000fe20008700818 */
[----:B------:R-:W-:Y:S01]  /*2110*/  UMOV UR6, UR22 ;  /* 0x0000001600067c82 */ /* 0x000fe20008000000 */
[----:B------:R-:W-:Y:S01]  /*2120*/  UMOV UR7, UR23 ;  /* 0x0000001700077c82 */ /* 0x000fe20008000000 */
[C---:B-1----:R-:W-:Y:S02]  /*2130*/  IMAD.SHL.U32 R2, R0.reuse, 0x20, RZ ;  /* 0x0000002000027824 */ /* 0x042fe400078e00ff */
[C---:B------:R-:W-:Y:S01]  /*2140*/  IMAD.SHL.U32 R7, R0.reuse, 0x100, RZ ;  /* 0x0000010000077824 */ /* 0x040fe200078e00ff */
[----:B------:R-:W-:Y:S01]  /*2150*/  SHF.R.S32.HI R9, RZ, 0x5, R0 ;  /* 0x00000005ff097819 */ /* 0x000fe20000011400 */
[----:B--2---:R-:W-:Y:S01]  /*2160*/  IMAD.SHL.U32 R3, R0, 0x10, RZ ;  /* 0x0000001000037824 */ /* 0x004fe200078e00ff */
[----:B------:R-:W-:Y:S02]  /*2170*/  LOP3.LUT R2, R2, 0x60, RZ, 0xc0, !PT ;  /* 0x0000006002027812 */ /* 0x000fe400078ec0ff */
[----:B------:R-:W-:-:S02]  /*2180*/  LOP3.LUT R20, R7, 0x1800, RZ, 0xc0, !PT ;  /* 0x0000180007147812 */ /* 0x000fc400078ec0ff */
[--C-:B------:R-:W-:Y:S02]  /*2190*/  LOP3.LUT R7, R2, 0x780, R3.reuse, 0xf8, !PT ;  /* 0x0000078002077812 */ /* 0x100fe400078ef803 */
[----:B------:R-:W-:Y:S02]  /*21a0*/  SGXT R2, R9, 0x1 ;  /* 0x000000010902781a */ /* 0x000fe40000000200 */
[----:B------:R-:W0:Y:S01]  /*21b0*/  S2R R9, SR_TID.X ;  /* 0x0000000000097919 */ /* 0x000e220000002100 */
[----:B------:R-:W-:Y:S01]  /*21c0*/  HGMMA.64x128x16.F32 R24, gdesc[UR4].tnspB, R24, gsb0 ;  /* 0x41e00000041879f0 */ /* 0x000fe20008000818 */
[----:B------:R-:W-:Y:S02]  /*21d0*/  LOP3.LUT R3, R20, 0x70, R3, 0xf8, !PT ;  /* 0x0000007014037812 */ /* 0x000fe400078ef803 */
[----:B------:R-:W1:Y:S01]  /*21e0*/  LDC.64 R20, c[0x0][0x220] ;  /* 0x00008800ff147b82 */ /* 0x000e620000000a00 */
[----:B------:R-:W-:Y:S02]  /*21f0*/  SHF.R.S32.HI R11, RZ, 0x2, R0 ;  /* 0x00000002ff0b7819 */ /* 0x000fe40000011400 */
[----:B------:R-:W-:-:S02]  /*2200*/  LOP3.LUT R3, R3, 0x2010, R2, 0x78, !PT ;  /* 0x0000201003037812 */ /* 0x000fc400078e7802 */
[----:B------:R-:W-:Y:S01]  /*2210*/  SGXT R2, R11, 0x1 ;  /* 0x000000010b02781a */ /* 0x000fe20000000200 */
[----:B------:R-:W-:-:S03]  /*2220*/  IMAD.SHL.U32 R0, R0, 0x2, RZ ;  /* 0x0000000200007824 */ /* 0x000fc600078e00ff */
[----:B------:R-:W-:Y:S02]  /*2230*/  LOP3.LUT R2, R7, 0x2010, R2, 0xf8, !PT ;  /* 0x0000201007027812 */ /* 0x000fe400078ef802 */
[----:B0-----:R-:W-:Y:S02]  /*2240*/  SHF.R.U32.HI R7, RZ, 0x5, R9 ;  /* 0x00000005ff077819 */ /* 0x001fe40000011609 */
[----:B------:R-:W-:Y:S02]  /*2250*/  LOP3.LUT R0, R0, 0x80, RZ, 0xc0, !PT ;  /* 0x0000008000007812 */ /* 0x000fe400078ec0ff */
[----:B------:R-:W-:Y:S02]  /*2260*/  SGXT.U32 R7, R7, 0x2 ;  /* 0x000000020707781a */ /* 0x000fe40000000000 */
[----:B------:R-:W-:Y:S02]  /*2270*/  IADD3 R0, R3, UR12, R0 ;  /* 0x0000000c03007c10 */ /* 0x000fe4000fffe000 */
[----:B------:R-:W-:-:S02]  /*2280*/  LOP3.LUT R3, R2, 0x10, RZ, 0x3c, !PT ;  /* 0x0000001002037812 */ /* 0x000fc400078e3cff */
[C---:B------:R-:W-:Y:S02]  /*2290*/  LOP3.LUT R213, R7.reuse, 0x4, RZ, 0xfc, !PT ;  /* 0x0000000407d57812 */ /* 0x040fe400078efcff */
[----:B------:R-:W-:Y:S02]  /*22a0*/  LOP3.LUT R211, R7, 0x8, RZ, 0xfc, !PT ;  /* 0x0000000807d37812 */ /* 0x000fe400078efcff */
[----:B-1----:R-:W-:Y:S02]  /*22b0*/  LEA R214, P0, R5, R20, 0x4 ;  /* 0x0000001405d67211 */ /* 0x002fe400078020ff */
[----:B------:R-:W-:Y:S01]  /*22c0*/  LOP3.LUT R209, R7, 0xc, RZ, 0xfc, !PT ;  /* 0x0000000c07d17812 */ /* 0x000fe200078efcff */
[----:B------:R-:W-:Y:S01]  /*22d0*/  IMAD.SHL.U32 R22, R211, 0x80, RZ ;  /* 0x00000080d3167824 */ /* 0x000fe200078e00ff */
[----:B------:R-:W-:Y:S01]  /*22e0*/  LEA.HI.X R215, R18, R21, RZ, 0x2, P0 ;  /* 0x0000001512d77211 */ /* 0x000fe200000f14ff */
[----:B------:R-:W-:Y:S01]  /*22f0*/  IMAD.SHL.U32 R18, R213, 0x80, RZ ;  /* 0x00000080d5127824 */ /* 0x000fe200078e00ff */
[----:B------:R-:W-:-:S02]  /*2300*/  LOP3.LUT R207, R7, 0x10, RZ, 0xfc, !PT ;  /* 0x0000001007cf7812 */ /* 0x000fc400078efcff */
[C---:B------:R-:W-:Y:S02]  /*2310*/  LOP3.LUT R195, R7.reuse, 0x18, RZ, 0xfc, !PT ;  /* 0x0000001807c37812 */ /* 0x040fe400078efcff */
[----:B------:R-:W-:Y:S02]  /*2320*/  LOP3.LUT R193, R7, 0x1c, RZ, 0xfc, !PT ;  /* 0x0000001c07c17812 */ /* 0x000fe400078efcff */
[-C--:B------:R-:W-:Y:S02]  /*2330*/  LEA R212, P2, R213, R20.reuse, 0x9 ;  /* 0x00000014d5d47211 */ /* 0x080fe400078448ff */
[-C--:B------:R-:W-:Y:S02]  /*2340*/  LEA R210, P3, R211, R20.reuse, 0x9 ;  /* 0x00000014d3d27211 */ /* 0x080fe400078648ff */
[----:B------:R-:W-:Y:S02]  /*2350*/  LEA R208, P4, R209, R20, 0x9 ;  /* 0x00000014d1d07211 */ /* 0x000fe400078848ff */
[----:B------:R-:W-:-:S02]  /*2360*/  LOP3.LUT R205, R7, 0x14, RZ, 0xfc, !PT ;  /* 0x0000001407cd7812 */ /* 0x000fc400078efcff */
[----:B------:R-:W-:Y:S02]  /*2370*/  LOP3.LUT R23, R7, 0x40, RZ, 0xfc, !PT ;  /* 0x0000004007177812 */ /* 0x000fe400078efcff */
[-C--:B------:R-:W-:Y:S02]  /*2380*/  LEA.HI.X R213, R18, R21.reuse, RZ, 0x2, P2 ;  /* 0x0000001512d57211 */ /* 0x080fe400010f14ff */
[----:B------:R-:W-:Y:S02]  /*2390*/  LEA.HI.X R211, R22, R21, RZ, 0x2, P3 ;  /* 0x0000001516d37211 */ /* 0x000fe400018f14ff */
[-C--:B------:R-:W-:Y:S02]  /*23a0*/  LEA R206, P5, R207, R20.reuse, 0x9 ;  /* 0x00000014cfce7211 */ /* 0x080fe400078a48ff */
[-C--:B------:R-:W-:Y:S02]  /*23b0*/  LEA R204, P6, R205, R20.reuse, 0x9 ;  /* 0x00000014cdcc7211 */ /* 0x080fe400078c48ff */
[----:B------:R-:W-:-:S02]  /*23c0*/  LEA R194, P0, R195, R20, 0x9 ;  /* 0x00000014c3c27211 */ /* 0x000fc400078048ff */
[----:B------:R-:W-:Y:S02]  /*23d0*/  LEA R192, P1, R193, R20, 0x9 ;  /* 0x00000014c1c07211 */ /* 0x000fe400078248ff */
[C---:B------:R-:W-:Y:S02]  /*23e0*/  LOP3.LUT R19, R7.reuse, 0x3c, RZ, 0xfc, !PT ;  /* 0x0000003c07137812 */ /* 0x040fe400078efcff */
[C---:B------:R-:W-:Y:S02]  /*23f0*/  LOP3.LUT R11, R7.reuse, 0x4c, RZ, 0xfc, !PT ;  /* 0x0000004c070b7812 */ /* 0x040fe400078efcff */
[C---:B------:R-:W-:Y:S02]  /*2400*/  LOP3.LUT R5, R7.reuse, 0x64, RZ, 0xfc, !PT ;  /* 0x0000006407057812 */ /* 0x040fe400078efcff */
[C---:B------:R-:W-:Y:S02]  /*2410*/  LOP3.LUT R17, R7.reuse, 0x68, RZ, 0xfc, !PT ;  /* 0x0000006807117812 */ /* 0x040fe400078efcff */
[----:B------:R-:W-:-:S02]  /*2420*/  LOP3.LUT R15, R7, 0x6c, RZ, 0xfc, !PT ;  /* 0x0000006c070f7812 */ /* 0x000fc400078efcff */
[C---:B------:R-:W-:Y:S02]  /*2430*/  LOP3.LUT R13, R7.reuse, 0x70, RZ, 0xfc, !PT ;  /* 0x00000070070d7812 */ /* 0x040fe400078efcff */
[----:B------:R-:W-:Y:S01]  /*2440*/  LOP3.LUT R9, R7, 0x74, RZ, 0xfc, !PT ;  /* 0x0000007407097812 */ /* 0x000fe200078efcff */
[----:B------:R-:W-:Y:S02]  /*2450*/  IMAD.SHL.U32 R168, R15, 0x80, RZ ;  /* 0x000000800fa87824 */ /* 0x000fe400078e00ff */
[----:B------:R-:W-:Y:S01]  /*2460*/  IMAD.SHL.U32 R170, R13, 0x80, RZ ;  /* 0x000000800daa7824 */ /* 0x000fe200078e00ff */
[----:B------:R-:W-:Y:S01]  /*2470*/  SHF.L.U32 R172, R9, 0x7, RZ ;  /* 0x0000000709ac7819 */ /* 0x000fe200000006ff */
[----:B------:R-:W-:Y:S02]  /*2480*/  WARPGROUP.DEPBAR.LE gsb0, 0x0 ;  /* 0x00008000000079c5 */ /* 0x000fe40000010000 */
[----:B---3--:R-:W-:Y:S01]  /*2490*/  MOV R152, R88 ;  /* 0x0000005800987202 */ /* 0x008fe20000000f00 */
[----:B------:R-:W-:Y:S01]  /*24a0*/  IMAD.MOV.U32 R88, RZ, RZ, R89 ;  /* 0x000000ffff587224 */ /* 0x000fe200078e0059 */
[----:B------:R-:W-:Y:S01]  /*24b0*/  MOV R161, R98 ;  /* 0x0000006200a17202 */ /* 0x000fe20000000f00 */
[----:B----4-:R-:W-:Y:S01]  /*24c0*/  IMAD.MOV.U32 R153, RZ, RZ, R90 ;  /* 0x000000ffff997224 */ /* 0x010fe200078e005a */
[----:B------:R-:W-:Y:S01]  /*24d0*/  MOV R90, R105 ;  /* 0x00000069005a7202 */ /* 0x000fe20000000f00 */
[----:B-----5:R-:W-:-:S02]  /*24e0*/  IMAD.MOV.U32 R154, RZ, RZ, R104 ;  /* 0x000000ffff9a7224 */ /* 0x020fc400078e0068 */
[----:B------:R-:W-:Y:S01]  /*24f0*/  IMAD.MOV.U32 R155, RZ, RZ, R106 ;  /* 0x000000ffff9b7224 */ /* 0x000fe200078e006a */
[----:B------:R-:W-:Y:S01]  /*2500*/  BAR.SYNC.DEFER_BLOCKING 0x0 ;  /* 0x0000000000007b1d */ /* 0x000fe20000010000 */
[----:B------:R-:W-:Y:S02]  /*2510*/  IMAD.MOV.U32 R156, RZ, RZ, R92 ;  /* 0x000000ffff9c7224 */ /* 0x000fe400078e005c */
[----:B------:R-:W-:Y:S02]  /*2520*/  IMAD.MOV.U32 R157, RZ, RZ, R94 ;  /* 0x000000ffff9d7224 */ /* 0x000fe400078e005e */
[----:B------:R-:W-:Y:S02]  /*2530*/  IMAD.MOV.U32 R158, RZ, RZ, R108 ;  /* 0x000000ffff9e7224 */ /* 0x000fe400078e006c */
[----:B------:R-:W-:Y:S02]  /*2540*/  IMAD.MOV.U32 R159, RZ, RZ, R110 ;  /* 0x000000ffff9f7224 */ /* 0x000fe400078e006e */
[----:B------:R-:W-:-:S02]  /*2550*/  IMAD.MOV.U32 R160, RZ, RZ, R96 ;  /* 0x000000ffffa07224 */ /* 0x000fc400078e0060 */
[----:B------:R-:W-:Y:S02]  /*2560*/  IMAD.MOV.U32 R162, RZ, RZ, R112 ;  /* 0x000000ffffa27224 */ /* 0x000fe400078e0070 */
[----:B------:R-:W-:Y:S02]  /*2570*/  IMAD.MOV.U32 R163, RZ, RZ, R114 ;  /* 0x000000ffffa37224 */ /* 0x000fe400078e0072 */
[----:B------:R-:W-:Y:S02]  /*2580*/  IMAD.MOV.U32 R164, RZ, RZ, R100 ;  /* 0x000000ffffa47224 */ /* 0x000fe400078e0064 */
[----:B------:R-:W-:Y:S02]  /*2590*/  IMAD.MOV.U32 R165, RZ, RZ, R102 ;  /* 0x000000ffffa57224 */ /* 0x000fe400078e0066 */
[----:B------:R-:W-:Y:S02]  /*25a0*/  IMAD.MOV.U32 R166, RZ, RZ, R116 ;  /* 0x000000ffffa67224 */ /* 0x000fe400078e0074 */
[----:B------:R-:W-:-:S02]  /*25b0*/  IMAD.MOV.U32 R167, RZ, RZ, R118 ;  /* 0x000000ffffa77224 */ /* 0x000fc400078e0076 */
[----:B------:R-:W-:Y:S02]  /*25c0*/  IMAD.MOV.U32 R89, RZ, RZ, R91 ;  /* 0x000000ffff597224 */ /* 0x000fe400078e005b */
[----:B------:R-:W-:Y:S01]  /*25d0*/  IMAD.MOV.U32 R91, RZ, RZ, R107 ;  /* 0x000000ffff5b7224 */ /* 0x000fe200078e006b */
[----:B------:R-:W-:Y:S01]  /*25e0*/  STS.128 [R2+UR12], R152 ;  /* 0x0000009802007988 */ /* 0x000fe20008000c0c */
[----:B------:R-:W-:Y:S02]  /*25f0*/  IMAD.MOV.U32 R92, RZ, RZ, R93 ;  /* 0x000000ffff5c7224 */ /* 0x000fe400078e005d */
[----:B------:R-:W-:Y:S01]  /*2600*/  IMAD.MOV.U32 R96, RZ, RZ, R97 ;  /* 0x000000ffff607224 */ /* 0x000fe200078e0061 */
[----:B------:R-:W-:Y:S01]  /*2610*/  STS.128 [R2+UR12+0x800], R156 ;  /* 0x0008009c02007988 */ /* 0x000fe20008000c0c */
[----:B------:R-:W-:Y:S02]  /*2620*/  IMAD.MOV.U32 R100, RZ, RZ, R101 ;  /* 0x000000ffff647224 */ /* 0x000fe400078e0065 */
[----:B------:R-:W-:Y:S01]  /*2630*/  IMAD.MOV.U32 R93, RZ, RZ, R95 ;  /* 0x000000ffff5d7224 */ /* 0x000fe200078e005f */
[----:B------:R-:W-:Y:S01]  /*2640*/  STS.128 [R2+UR12+0x1000], R160 ;  /* 0x001000a002007988 */ /* 0x000fe20008000c0c */
[----:B------:R-:W-:Y:S01]  /*2650*/  IMAD.MOV.U32 R97, RZ, RZ, R99 ;  /* 0x000000ffff617224 */ /* 0x000fe200078e0063 */
[----:B------:R-:W-:Y:S01]  /*2660*/  MOV R99, R115 ;  /* 0x0000007300637202 */ /* 0x000fe20000000f00 */
[----:B------:R-:W-:Y:S01]  /*2670*/  IMAD.MOV.U32 R101, RZ, RZ, R103 ;  /* 0x000000ffff657224 */ /* 0x000fe200078e0067 */
[----:B------:R-:W-:Y:S01]  /*2680*/  STS.128 [R2+UR12+0x1800], R164 ;  /* 0x001800a402007988 */ /* 0x000fe20008000c0c */
[----:B------:R-:W-:Y:S01]  /*2690*/  IMAD.MOV.U32 R94, RZ, RZ, R109 ;  /* 0x000000ffff5e7224 */ /* 0x000fe200078e006d */
[C---:B------:R-:W-:Y:S01]  /*26a0*/  LOP3.LUT R105, R7.reuse, 0x20, RZ, 0xfc, !PT ;  /* 0x0000002007697812 */ /* 0x040fe200078efcff */
[----:B------:R-:W-:Y:S01]  /*26b0*/  IMAD.MOV.U32 R95, RZ, RZ, R111 ;  /* 0x000000ffff5f7224 */ /* 0x000fe200078e006f */
[----:B------:R0:W-:Y:S01]  /*26c0*/  STS.128 [R3+UR12], R88 ;  /* 0x0000005803007988 */ /* 0x0001e20008000c0c */
[----:B------:R-:W-:Y:S01]  /*26d0*/  IMAD.MOV.U32 R98, RZ, RZ, R113 ;  /* 0x000000ffff627224 */ /* 0x000fe200078e0071 */
[----:B------:R-:W-:Y:S01]  /*26e0*/  LOP3.LUT R115, R7, 0x24, RZ, 0xfc, !PT ;  /* 0x0000002407737812 */ /* 0x000fe200078efcff */
[----:B------:R-:W-:-:S02]  /*26f0*/  IMAD.MOV.U32 R102, RZ, RZ, R117 ;  /* 0x000000ffff667224 */ /* 0x000fc400078e0075 */
[----:B------:R-:W-:Y:S01]  /*2700*/  IMAD.MOV.U32 R103, RZ, RZ, R119 ;  /* 0x000000ffff677224 */ /* 0x000fe200078e0077 */
[----:B------:R-:W-:Y:S01]  /*2710*/  LOP3.LUT R113, R7, 0x28, RZ, 0xfc, !PT ;  /* 0x0000002807717812 */ /* 0x000fe200078efcff */
[----:B------:R1:W-:Y:S01]  /*2720*/  STS.128 [R3+UR12+0x800], R92 ;  /* 0x0008005c03007988 */ /* 0x0003e20008000c0c */
[----:B------:R-:W-:Y:S01]  /*2730*/  IMAD.SHL.U32 R176, R115, 0x80, RZ ;  /* 0x0000008073b07824 */ /* 0x000fe200078e00ff */
[----:B------:R-:W-:Y:S02]  /*2740*/  LEA R104, P2, R105, R20, 0x9 ;  /* 0x0000001469687211 */ /* 0x000fe400078448ff */
[----:B------:R2:W-:Y:S01]  /*2750*/  STS.128 [R3+UR12+0x1000], R96 ;  /* 0x0010006003007988 */ /* 0x0005e20008000c0c */
[----:B0-----:R-:W-:-:S03]  /*2760*/  IMAD.SHL.U32 R90, R209, 0x80, RZ ;  /* 0x00000080d15a7824 */ /* 0x001fc600078e00ff */
[----:B------:R0:W-:Y:S01]  /*2770*/  STS.128 [R3+UR12+0x1800], R100 ;  /* 0x0018006403007988 */ /* 0x0001e20008000c0c */
[-C--:B------:R-:W-:Y:S02]  /*2780*/  LEA R114, P3, R115, R20.reuse, 0x9 ;  /* 0x0000001473727211 */ /* 0x080fe400078648ff */
[----:B------:R-:W-:Y:S01]  /*2790*/  LEA.HI.X R209, R90, R21, RZ, 0x2, P4 ;  /* 0x000000155ad17211 */ /* 0x000fe200020f14ff */
[----:B-1----:R-:W-:Y:S01]  /*27a0*/  IMAD.SHL.U32 R92, R207, 0x80, RZ ;  /* 0x00000080cf5c7824 */ /* 0x002fe200078e00ff */
[----:B------:R-:W-:Y:S02]  /*27b0*/  SHF.L.U32 R94, R205, 0x7, RZ ;  /* 0x00000007cd5e7819 */ /* 0x000fe400000006ff */
[----:B------:R-:W-:Y:S01]  /*27c0*/  LEA R112, P4, R113, R20, 0x9 ;  /* 0x0000001471707211 */ /* 0x000fe200078848ff */
[----:B--2---:R-:W-:Y:S01]  /*27d0*/  IMAD.SHL.U32 R98, R195, 0x80, RZ ;  /* 0x00000080c3627824 */ /* 0x004fe200078e00ff */
[C---:B------:R-:W-:Y:S02]  /*27e0*/  LOP3.LUT R111, R7.reuse, 0x2c, RZ, 0xfc, !PT ;  /* 0x0000002c076f7812 */ /* 0x040fe400078efcff */
[----:B------:R-:W-:-:S02]  /*27f0*/  LOP3.LUT R97, R7, 0x30, RZ, 0xfc, !PT ;  /* 0x0000003007617812 */ /* 0x000fc400078efcff */
[----:B0-----:R-:W-:Y:S01]  /*2800*/  LOP3.LUT R103, R7, 0x44, RZ, 0xfc, !PT ;  /* 0x0000004407677812 */ /* 0x001fe200078efcff */
[----:B------:R-:W-:Y:S02]  /*2810*/  IMAD.SHL.U32 R100, R193, 0x80, RZ ;  /* 0x00000080c1647824 */ /* 0x000fe400078e00ff */
[----:B------:R-:W-:Y:S01]  /*2820*/  IMAD.SHL.U32 R102, R105, 0x80, RZ ;  /* 0x0000008069667824 */ /* 0x000fe200078e00ff */
[C---:B------:R-:W-:Y:S02]  /*2830*/  LOP3.LUT R109, R7.reuse, 0x34, RZ, 0xfc, !PT ;  /* 0x00000034076d7812 */ /* 0x040fe400078efcff */
[----:B------:R-:W-:Y:S01]  /*2840*/  LOP3.LUT R107, R7, 0x38, RZ, 0xfc, !PT ;  /* 0x00000038076b7812 */ /* 0x000fe200078efcff */
[----:B------:R-:W-:Y:S01]  /*2850*/  IMAD.SHL.U32 R88, R23, 0x80, RZ ;  /* 0x0000008017587824 */ /* 0x000fe200078e00ff */
[----:B------:R-:W-:Y:S01]  /*2860*/  LOP3.LUT R101, R7, 0x48, RZ, 0xfc, !PT ;  /* 0x0000004807657812 */ /* 0x000fe200078efcff */
[----:B------:R-:W-:Y:S01]  /*2870*/  IMAD.SHL.U32 R116, R103, 0x80, RZ ;  /* 0x0000008067747824 */ /* 0x000fe200078e00ff */
[----:B------:R-:W-:-:S02]  /*2880*/  LOP3.LUT R95, R7, 0x54, RZ, 0xfc, !PT ;  /* 0x00000054075f7812 */ /* 0x000fc400078efcff */
[C---:B------:R-:W-:Y:S02]  /*2890*/  LOP3.LUT R93, R7.reuse, 0x58, RZ, 0xfc, !PT ;  /* 0x00000058075d7812 */ /* 0x040fe400078efcff */
[C---:B------:R-:W-:Y:S02]  /*28a0*/  LOP3.LUT R91, R7.reuse, 0x5c, RZ, 0xfc, !PT ;  /* 0x0000005c075b7812 */ /* 0x040fe400078efcff */
[----:B------:R-:W-:Y:S02]  /*28b0*/  LOP3.LUT R89, R7, 0x60, RZ, 0xfc, !PT ;  /* 0x0000006007597812 */ /* 0x000fe400078efcff */
[-C--:B------:R-:W-:Y:S02]  /*28c0*/  LEA.HI.X R207, R92, R21.reuse, RZ, 0x2, P5 ;  /* 0x000000155ccf7211 */ /* 0x080fe400028f14ff */
[-C--:B------:R-:W-:Y:S02]  /*28d0*/  LEA.HI.X R205, R94, R21.reuse, RZ, 0x2, P6 ;  /* 0x000000155ecd7211 */ /* 0x080fe400030f14ff */
[----:B------:R-:W-:-:S02]  /*28e0*/  LEA.HI.X R195, R98, R21, RZ, 0x2, P0 ;  /* 0x0000001562c37211 */ /* 0x000fc400000f14ff */
[-C--:B------:R-:W-:Y:S02]  /*28f0*/  LEA.HI.X R193, R100, R21.reuse, RZ, 0x2, P1 ;  /* 0x0000001564c17211 */ /* 0x080fe400008f14ff */
[-C--:B------:R-:W-:Y:S02]  /*2900*/  LEA.HI.X R105, R102, R21.reuse, RZ, 0x2, P2 ;  /* 0x0000001566697211 */ /* 0x080fe400010f14ff */
[-C--:B------:R-:W-:Y:S01]  /*2910*/  LEA.HI.X R115, R176, R21.reuse, RZ, 0x2, P3 ;  /* 0x00000015b0737211 */ /* 0x080fe200018f14ff */
[----:B------:R-:W-:Y:S01]  /*2920*/  BAR.SYNC.DEFER_BLOCKING 0x0 ;  /* 0x0000000000007b1d */ /* 0x000fe20000010000 */
[----:B------:R-:W-:Y:S02]  /*2930*/  LEA.HI.X R113, R8, R21, RZ, 0x2, P4 ;  /* 0x0000001508717211 */ /* 0x000fe400020f14ff */
[-C--:B------:R-:W-:Y:S02]  /*2940*/  LEA R110, P5, R111, R20.reuse, 0x9 ;  /* 0x000000146f6e7211 */ /* 0x080fe400078a48ff */
[----:B------:R-:W-:-:S02]  /*2950*/  LEA R96, P6, R97, R20, 0x9 ;  /* 0x0000001461607211 */ /* 0x000fc400078c48ff */
[-C--:B------:R-:W-:Y:S02]  /*2960*/  LEA R108, P0, R109, R20.reuse, 0x9 ;  /* 0x000000146d6c7211 */ /* 0x080fe400078048ff */
[-C--:B------:R-:W-:Y:S02]  /*2970*/  LEA R106, P1, R107, R20.reuse, 0x9 ;  /* 0x000000146b6a7211 */ /* 0x080fe400078248ff */
[-C--:B------:R-:W-:Y:S02]  /*2980*/  LEA R18, P2, R19, R20.reuse, 0x9 ;  /* 0x0000001413127211 */ /* 0x080fe400078448ff */
[-C--:B------:R-:W-:Y:S02]  /*2990*/  LEA R22, P3, R23, R20.reuse, 0x9 ;  /* 0x0000001417167211 */ /* 0x080fe400078648ff */
[----:B------:R-:W-:Y:S02]  /*29a0*/  LEA R102, P4, R103, R20, 0x9 ;  /* 0x0000001467667211 */ /* 0x000fe400078848ff */
[----:B------:R-:W-:Y:S01]  /*29b0*/  LOP3.LUT R99, R7, 0x50, RZ, 0xfc, !PT ;  /* 0x0000005007637812 */ /* 0x000fe200078efcff */
[----:B------:R-:W-:Y:S01]  /*29c0*/  IMAD.SHL.U32 R118, R101, 0x80, RZ ;  /* 0x0000008065767824 */ /* 0x000fe200078e00ff */
[-C--:B------:R-:W-:Y:S01]  /*29d0*/  LEA.HI.X R111, R10, R21.reuse, RZ, 0x2, P5 ;  /* 0x000000150a6f7211 */ /* 0x080fe200028f14ff */
        /* <DEDUP_REMOVED lines=9> */
[----:B------:R-:W-:-:S02]  /*2a70*/  LEA.HI.X R23, R88, R21, RZ, 0x2, P3 ;  /* 0x0000001558177211 */ /* 0x000fc400018f14ff */
[----:B------:R-:W-:Y:S01]  /*2a80*/  LOP3.LUT R117, R7, 0x78, RZ, 0xfc, !PT ;  /* 0x0000007807757812 */ /* 0x000fe200078efcff */
[----:B------:R-:W-:Y:S01]  /*2a90*/  IMAD.SHL.U32 R164, R5, 0x80, RZ ;  /* 0x0000008005a47824 */ /* 0x000fe200078e00ff */
[----:B------:R-:W-:Y:S01]  /*2aa0*/  LEA.HI.X R103, R116, R21, RZ, 0x2, P4 ;  /* 0x0000001574677211 */ /* 0x000fe200020f14ff */
[----:B------:R-:W-:Y:S01]  /*2ab0*/  IMAD.SHL.U32 R166, R17, 0x80, RZ ;  /* 0x0000008011a67824 */ /* 0x000fe200078e00ff */
[----:B------:R-:W-:Y:S01]  /*2ac0*/  SHF.L.U32 R154, R99, 0x7, RZ ;  /* 0x00000007639a7819 */ /* 0x000fe200000006ff */
[----:B------:R-:W-:Y:S01]  /*2ad0*/  IMAD.WIDE.U32 R214, R4, 0x4, R214 ;  /* 0x0000000404d67825 */ /* 0x000fe200078e00d6 */
[-C--:B------:R-:W-:Y:S01]  /*2ae0*/  LEA R100, P5, R101, R20.reuse, 0x9 ;  /* 0x0000001465647211 */ /* 0x080fe200078a48ff */
[----:B------:R-:W0:Y:S01]  /*2af0*/  LDS.128 R176, [R0] ;  /* 0x0000000000b07984 */ /* 0x000e220000000c00 */
[-C--:B------:R-:W-:Y:S02]  /*2b00*/  LEA R10, P6, R11, R20.reuse, 0x9 ;  /* 0x000000140b0a7211 */ /* 0x080fe400078c48ff */
[----:B------:R-:W-:-:S02]  /*2b10*/  LEA R98, P0, R99, R20, 0x9 ;  /* 0x0000001463627211 */ /* 0x000fc400078048ff */
[-C--:B------:R-:W-:Y:S02]  /*2b20*/  LEA R94, P1, R95, R20.reuse, 0x9 ;  /* 0x000000145f5e7211 */ /* 0x080fe400078248ff */
[-C--:B------:R-:W-:Y:S02]  /*2b30*/  LEA R92, P2, R93, R20.reuse, 0x9 ;  /* 0x000000145d5c7211 */ /* 0x080fe400078448ff */
[-C--:B------:R-:W-:Y:S02]  /*2b40*/  LEA R90, P3, R91, R20.reuse, 0x9 ;  /* 0x000000145b5a7211 */ /* 0x080fe400078648ff */
[----:B------:R-:W-:Y:S02]  /*2b50*/  LEA R88, P4, R89, R20, 0x9 ;  /* 0x0000001459587211 */ /* 0x000fe400078848ff */
[----:B------:R-:W-:Y:S01]  /*2b60*/  LOP3.LUT R7, R7, 0x7c, RZ, 0xfc, !PT ;  /* 0x0000007c07077812 */ /* 0x000fe200078efcff */
[----:B------:R-:W-:Y:S01]  /*2b70*/  IMAD.SHL.U32 R174, R117, 0x80, RZ ;  /* 0x0000008075ae7824 */ /* 0x000fe200078e00ff */
[----:B------:R-:W-:-:S02]  /*2b80*/  LEA.HI.X R101, R118, R21, RZ, 0x2, P5 ;  /* 0x0000001576657211 */ /* 0x000fc400028f14ff */
[-C--:B------:R-:W-:Y:S02]  /*2b90*/  LEA.HI.X R11, R152, R21.reuse, RZ, 0x2, P6 ;  /* 0x00000015980b7211 */ /* 0x080fe400030f14ff */
[-C--:B------:R-:W-:Y:S02]  /*2ba0*/  LEA.HI.X R99, R154, R21.reuse, RZ, 0x2, P0 ;  /* 0x000000159a637211 */ /* 0x080fe400000f14ff */
[-C--:B------:R-:W-:Y:S02]  /*2bb0*/  LEA.HI.X R95, R156, R21.reuse, RZ, 0x2, P1 ;  /* 0x000000159c5f7211 */ /* 0x080fe400008f14ff */
[-C--:B------:R-:W-:Y:S02]  /*2bc0*/  LEA.HI.X R93, R158, R21.reuse, RZ, 0x2, P2 ;  /* 0x000000159e5d7211 */ /* 0x080fe400010f14ff */
[-C--:B------:R-:W-:Y:S02]  /*2bd0*/  LEA.HI.X R91, R160, R21.reuse, RZ, 0x2, P3 ;  /* 0x00000015a05b7211 */ /* 0x080fe400018f14ff */
[----:B------:R-:W-:-:S02]  /*2be0*/  LEA.HI.X R89, R162, R21, RZ, 0x2, P4 ;  /* 0x00000015a2597211 */ /* 0x000fc400020f14ff */
[-C--:B------:R-:W-:Y:S02]  /*2bf0*/  LEA R6, P5, R5, R20.reuse, 0x9 ;  /* 0x0000001405067211 */ /* 0x080fe400078a48ff */
[-C--:B------:R-:W-:Y:S01]  /*2c00*/  LEA R16, P6, R17, R20.reuse, 0x9 ;  /* 0x0000001411107211 */ /* 0x080fe200078c48ff */
[C---:B------:R-:W-:Y:S01]  /*2c10*/  IMAD.WIDE.U32 R212, R4.reuse, 0x4, R212 ;  /* 0x0000000404d47825 */ /* 0x040fe200078e00d4 */
[-C--:B------:R-:W-:Y:S01]  /*2c20*/  LEA R14, P0, R15, R20.reuse, 0x9 ;  /* 0x000000140f0e7211 */ /* 0x080fe200078048ff */
[----:B------:R-:W-:Y:S01]  /*2c30*/  LDS.128 R160, [R0+0x500] ;  /* 0x0005000000a07984 */ /* 0x000fe20000000c00 */
[-C--:B------:R-:W-:Y:S02]  /*2c40*/  LEA R12, P1, R13, R20.reuse, 0x9 ;  /* 0x000000140d0c7211 */ /* 0x080fe400078248ff */
[-C--:B------:R-:W-:Y:S01]  /*2c50*/  LEA R8, P2, R9, R20.reuse, 0x9 ;  /* 0x0000001409087211 */ /* 0x080fe200078448ff */
[----:B------:R-:W-:Y:S01]  /*2c60*/  IMAD.WIDE.U32 R210, R4, 0x4, R210 ;  /* 0x0000000404d27825 */ /* 0x000fe200078e00d2 */
[-C--:B------:R-:W-:Y:S01]  /*2c70*/  LEA R116, P3, R117, R20.reuse, 0x9 ;  /* 0x0000001475747211 */ /* 0x080fe200078648ff */
[----:B------:R-:W-:Y:S01]  /*2c80*/  LDS.128 R156, [R0+0x600] ;  /* 0x00060000009c7984 */ /* 0x000fe20000000c00 */
[C---:B------:R-:W-:Y:S01]  /*2c90*/  LEA R118, P4, R7.reuse, R20, 0x9 ;  /* 0x0000001407767211 */ /* 0x040fe200078848ff */
[----:B------:R-:W-:Y:S01]  /*2ca0*/  IMAD.SHL.U32 R20, R7, 0x80, RZ ;  /* 0x0000008007147824 */ /* 0x000fe200078e00ff */
[-C--:B------:R-:W-:Y:S01]  /*2cb0*/  LEA.HI.X R7, R164, R21.reuse, RZ, 0x2, P5 ;  /* 0x00000015a4077211 */ /* 0x080fe200028f14ff */
[----:B------:R-:W-:Y:S01]  /*2cc0*/  IMAD.WIDE.U32 R208, R4, 0x4, R208 ;  /* 0x0000000404d07825 */ /* 0x000fe200078e00d0 */
[-C--:B------:R-:W-:Y:S01]  /*2cd0*/  LEA.HI.X R17, R166, R21.reuse, RZ, 0x2, P6 ;  /* 0x00000015a6117211 */ /* 0x080fe200030f14ff */
[----:B------:R-:W-:Y:S01]  /*2ce0*/  LDS.128 R152, [R0+0x700] ;  /* 0x0007000000987984 */ /* 0x000fe20000000c00 */
[----:B------:R-:W-:-:S02]  /*2cf0*/  LEA.HI.X R15, R168, R21, RZ, 0x2, P0 ;  /* 0x00000015a80f7211 */ /* 0x000fc400000f14ff */
[-C--:B------:R-:W-:Y:S02]  /*2d00*/  LEA.HI.X R13, R170, R21.reuse, RZ, 0x2, P1 ;  /* 0x00000015aa0d7211 */ /* 0x080fe400008f14ff */
[-C--:B------:R-:W-:Y:S02]  /*2d10*/  LEA.HI.X R9, R172, R21.reuse, RZ, 0x2, P2 ;  /* 0x00000015ac097211 */ /* 0x080fe400010f14ff */
[-C--:B------:R-:W-:Y:S02]  /*2d20*/  LEA.HI.X R117, R174, R21.reuse, RZ, 0x2, P3 ;  /* 0x00000015ae757211 */ /* 0x080fe400018f14ff */
[----:B------:R-:W-:Y:S01]  /*2d30*/  LEA.HI.X R119, R20, R21, RZ, 0x2, P4 ;  /* 0x0000001514777211 */ /* 0x000fe200020f14ff */
[C---:B------:R-:W-:Y:S01]  /*2d40*/  IMAD.WIDE.U32 R20, R4.reuse, 0x4, R22 ;  /* 0x0000000404147825 */ /* 0x040fe200078e0016 */
[----:B------:R-:W-:Y:S03]  /*2d50*/  LDS.128 R172, [R0+0x100] ;  /* 0x0001000000ac7984 */ /* 0x000fe60000000c00 */
[C---:B------:R-:W-:Y:S01]  /*2d60*/  IMAD.WIDE.U32 R22, R4.reuse, 0x4, R6 ;  /* 0x0000000404167825 */ /* 0x040fe200078e0006 */
[----:B------:R-:W-:Y:S03]  /*2d70*/  LDS.128 R168, [R0+0x200] ;  /* 0x0002000000a87984 */ /* 0x000fe60000000c00 */
[C---:B------:R-:W-:Y:S01]  /*2d80*/  IMAD.WIDE.U32 R206, R4.reuse, 0x4, R206 ;  /* 0x0000000404ce7825 */ /* 0x040fe200078e00ce */
[----:B------:R-:W-:Y:S03]  /*2d90*/  LDS.128 R164, [R0+0x300] ;  /* 0x0003000000a47984 */ /* 0x000fe60000000c00 */
[----:B------:R-:W-:-:S04]  /*2da0*/  IMAD.WIDE.U32 R204, R4, 0x4, R204 ;  /* 0x0000000404cc7825 */ /* 0x000fc800078e00cc */
        /* <DEDUP_REMOVED lines=23> */
[----:B------:R-:W-:Y:S02]  /*2f20*/  IMAD.WIDE.U32 R4, R4, 0x4, R118 ;  /* 0x0000000404047825 */ /* 0x000fe400078e0076 */
[----:B------:R-:W-:Y:S02]  /*2f30*/  LDS.128 R116, [R0+0x400] ;  /* 0x0004000000747984 */ /* 0x000fe40000000c00 */
[----:B------:R-:W-:Y:S02]  /*2f40*/  IMAD.MOV.U32 R180, RZ, RZ, R24 ;  /* 0x000000ffffb47224 */ /* 0x000fe400078e0018 */
[----:B------:R-:W-:Y:S02]  /*2f50*/  IMAD.MOV.U32 R184, RZ, RZ, R28 ;  /* 0x000000ffffb87224 */ /* 0x000fe400078e001c */
[----:B------:R-:W-:Y:S01]  /*2f60*/  IMAD.MOV.U32 R188, RZ, RZ, R32 ;  /* 0x000000ffffbc7224 */ /* 0x000fe200078e0020 */
[----:B------:R-:W-:Y:S01]  /*2f70*/  MOV R32, R33 ;  /* 0x0000002100207202 */ /* 0x000fe20000000f00 */
[----:B------:R-:W-:Y:S01]  /*2f80*/  IMAD.MOV.U32 R196, RZ, RZ, R36 ;  /* 0x000000ffffc47224 */ /* 0x000fe200078e0024 */
[----:B------:R-:W-:Y:S01]  /*2f90*/  MOV R186, R44 ;  /* 0x0000002c00ba7202 */ /* 0x000fe20000000f00 */
[----:B------:R-:W-:Y:S01]  /*2fa0*/  IMAD.MOV.U32 R24, RZ, RZ, R25 ;  /* 0x000000ffff187224 */ /* 0x000fe200078e0019 */
[----:B------:R-:W-:Y:S01]  /*2fb0*/  MOV R199, R54 ;  /* 0x0000003600c77202 */ /* 0x000fe20000000f00 */
[----:B------:R-:W-:-:S02]  /*2fc0*/  IMAD.MOV.U32 R28, RZ, RZ, R29 ;  /* 0x000000ffff1c7224 */ /* 0x000fc400078e001d */
[----:B------:R-:W-:Y:S02]  /*2fd0*/  IMAD.MOV.U32 R36, RZ, RZ, R37 ;  /* 0x000000ffff247224 */ /* 0x000fe400078e0025 */
[----:B------:R-:W-:Y:S02]  /*2fe0*/  IMAD.MOV.U32 R181, RZ, RZ, R26 ;  /* 0x000000ffffb57224 */ /* 0x000fe400078e001a */
[----:B------:R-:W-:Y:S02]  /*2ff0*/  IMAD.MOV.U32 R182, RZ, RZ, R40 ;  /* 0x000000ffffb67224 */ /* 0x000fe400078e0028 */
[----:B------:R-:W-:Y:S01]  /*3000*/  IMAD.MOV.U32 R183, RZ, RZ, R42 ;  /* 0x000000ffffb77224 */ /* 0x000fe200078e002a */
[----:B------:R-:W-:Y:S01]  /*3010*/  BAR.SYNC.DEFER_BLOCKING 0x0 ;  /* 0x0000000000007b1d */ /* 0x000fe20000010000 */
        /* <DEDUP_REMOVED lines=18> */
[----:B------:R-:W-:Y:S01]  /*3140*/  IMAD.MOV.U32 R39, RZ, RZ, R55 ;  /* 0x000000ffff277224 */ /* 0x000fe200078e0037 */
[----:B------:R-:W-:Y:S04]  /*3150*/  STS.128 [R2+UR12], R180 ;  /* 0x000000b402007988 */ /* 0x000fe80008000c0c */
[----:B------:R-:W-:Y:S04]  /*3160*/  STS.128 [R2+UR12+0x800], R184 ;  /* 0x000800b802007988 */ /* 0x000fe80008000c0c */
[----:B------:R-:W-:Y:S04]  /*3170*/  STS.128 [R2+UR12+0x1000], R188 ;  /* 0x001000bc02007988 */ /* 0x000fe80008000c0c */
[----:B------:R1:W-:Y:S04]  /*3180*/  STS.128 [R2+UR12+0x1800], R196 ;  /* 0x001800c402007988 */ /* 0x0003e80008000c0c */
[----:B------:R-:W-:Y:S04]  /*3190*/  STS.128 [R3+UR12], R24 ;  /* 0x0000001803007988 */ /* 0x000fe80008000c0c */
[----:B------:R-:W-:Y:S04]  /*31a0*/  STS.128 [R3+UR12+0x800], R28 ;  /* 0x0008001c03007988 */ /* 0x000fe80008000c0c */
[----:B------:R-:W-:Y:S04]  /*31b0*/  STS.128 [R3+UR12+0x1000], R32 ;  /* 0x0010002003007988 */ /* 0x000fe80008000c0c */
[----:B------:R-:W-:Y:S01]  /*31c0*/  STS.128 [R3+UR12+0x1800], R36 ;  /* 0x0018002403007988 */ /* 0x000fe20008000c0c */
[----:B------:R-:W-:Y:S01]  /*31d0*/  BAR.SYNC.DEFER_BLOCKING 0x0 ;  /* 0x0000000000007b1d */ /* 0x000fe20000010000 */
[----:B-1----:R-:W-:Y:S01]  /*31e0*/  IMAD.MOV.U32 R196, RZ, RZ, R132 ;  /* 0x000000ffffc47224 */ /* 0x002fe200078e0084 */
[----:B------:R-:W-:Y:S01]  /*31f0*/  MOV R181, R122 ;  /* 0x0000007a00b57202 */ /* 0x000fe20000000f00 */
[----:B------:R-:W-:Y:S01]  /*3200*/  IMAD.MOV.U32 R183, RZ, RZ, R138 ;  /* 0x000000ffffb77224 */ /* 0x000fe200078e008a */
[----:B------:R-:W-:Y:S01]  /*3210*/  MOV R189, R130 ;  /* 0x0000008200bd7202 */ /* 0x000fe20000000f00 */
[----:B------:R-:W-:Y:S01]  /*3220*/  IMAD.MOV.U32 R203, RZ, RZ, R139 ;  /* 0x000000ffffcb7224 */ /* 0x000fe200078e008b */
[----:B------:R-:W-:Y:S04]  /*3230*/  LDS.128 R36, [R0] ;  /* 0x0000000000247984 */ /* 0x000fe80000000c00 */
[----:B------:R-:W-:Y:S04]  /*3240*/  LDS.128 R52, [R0+0x100] ;  /* 0x0001000000347984 */ /* 0x000fe80000000c00 */
[----:B------:R-:W-:Y:S04]  /*3250*/  LDS.128 R24, [R0+0x200] ;  /* 0x0002000000187984 */ /* 0x000fe80000000c00 */
[----:B------:R-:W-:Y:S04]  /*3260*/  LDS.128 R48, [R0+0x300] ;  /* 0x0003000000307984 */ /* 0x000fe80000000c00 */
[----:B------:R-:W-:Y:S04]  /*3270*/  LDS.128 R44, [R0+0x400] ;  /* 0x00040000002c7984 */ /* 0x000fe80000000c00 */
[----:B------:R-:W-:Y:S04]  /*3280*/  LDS.128 R40, [R0+0x500] ;  /* 0x0005000000287984 */ /* 0x000fe80000000c00 */
[----:B------:R-:W-:Y:S04]  /*3290*/  LDS.128 R32, [R0+0x600] ;  /* 0x0006000000207984 */ /* 0x000fe80000000c00 */
[----:B------:R-:W-:Y:S01]  /*32a0*/  LDS.128 R28, [R0+0x700] ;  /* 0x00070000001c7984 */ /* 0x000fe20000000c00 */
[----:B------:R-:W-:Y:S01]  /*32b0*/  IMAD.MOV.U32 R132, RZ, RZ, R133 ;  /* 0x000000ffff847224 */ /* 0x000fe200078e0085 */
[----:B------:R-:W-:Y:S01]  /*32c0*/  MOV R201, R123 ;  /* 0x0000007b00c97202 */ /* 0x000fe20000000f00 */
[----:B------:R-:W-:-:S02]  /*32d0*/  IMAD.MOV.U32 R180, RZ, RZ, R120 ;  /* 0x000000ffffb47224 */ /* 0x000fc400078e0078 */
        /* <DEDUP_REMOVED lines=13> */
[----:B------:R-:W-:Y:S01]  /*33b0*/  IMAD.MOV.U32 R138, RZ, RZ, R141 ;  /* 0x000000ffff8a7224 */ /* 0x000fe200078e008d */
[----:B------:R-:W-:Y:S01]  /*33c0*/  MOV R141, R131 ;  /* 0x00000083008d7202 */ /* 0x000fe20000000f00 */
        /* <DEDUP_REMOVED lines=19> */
[----:B------:R-:W-:-:S02]  /*3500*/  IMAD.MOV.U32 R120, RZ, RZ, R56 ;  /* 0x000000ffff787224 */ /* 0x000fc400078e0038 */
[----:B------:R-:W-:Y:S02]  /*3510*/  IMAD.MOV.U32 R124, RZ, RZ, R60 ;  /* 0x000000ffff7c7224 */ /* 0x000fe400078e003c */
[----:B------:R-:W-:Y:S01]  /*3520*/  IMAD.MOV.U32 R128, RZ, RZ, R64 ;  /* 0x000000ffff807224 */ /* 0x000fe200078e0040 */
[----:B------:R-:W2:Y:S04]  /*3530*/  LDS.128 R132, [R0] ;  /* 0x0000000000847984 */ /* 0x000ea80000000c00 */
[----:B------:R-:W3:Y:S04]  /*3540*/  LDS.128 R136, [R0+0x100] ;  /* 0x0001000000887984 */ /* 0x000ee80000000c00 */
[----:B------:R-:W4:Y:S04]  /*3550*/  LDS.128 R140, [R0+0x200] ;  /* 0x00020000008c7984 */ /* 0x000f280000000c00 */
[----:B------:R-:W5:Y:S04]  /*3560*/  LDS.128 R144, [R0+0x300] ;  /* 0x0003000000907984 */ /* 0x000f680000000c00 */
[----:B------:R-:W5:Y:S04]  /*3570*/  LDS.128 R148, [R0+0x400] ;  /* 0x0004000000947984 */ /* 0x000f680000000c00 */
[----:B------:R-:W5:Y:S04]  /*3580*/  LDS.128 R180, [R0+0x500] ;  /* 0x0005000000b47984 */ /* 0x000f680000000c00 */
[----:B------:R-:W5:Y:S04]  /*3590*/  LDS.128 R184, [R0+0x600] ;  /* 0x0006000000b87984 */ /* 0x000f680000000c00 */
[----:B------:R-:W5:Y:S01]  /*35a0*/  LDS.128 R188, [R0+0x700] ;  /* 0x0007000000bc7984 */ /* 0x000f620000000c00 */
[----:B-1----:R-:W-:Y:S01]  /*35b0*/  IMAD.MOV.U32 R196, RZ, RZ, R68 ;  /* 0x000000ffffc47224 */ /* 0x002fe200078e0044 */
[----:B------:R-:W-:Y:S01]  /*35c0*/  MOV R121, R58 ;  /* 0x0000003a00797202 */ /* 0x000fe20000000f00 */
        /* <DEDUP_REMOVED lines=8> */
[----:B------:R-:W-:Y:S01]  /*3650*/  IMAD.MOV.U32 R123, RZ, RZ, R74 ;  /* 0x000000ffff7b7224 */ /* 0x000fe200078e004a */
[----:B------:R-:W-:Y:S01]  /*3660*/  BAR.SYNC.DEFER_BLOCKING 0x0 ;  /* 0x0000000000007b1d */ /* 0x000fe20000010000 */
        /* <DEDUP_REMOVED lines=18> */
[----:B------:R-:W-:Y:S04]  /*3790*/  STS.128 [R2+UR12], R120 ;  /* 0x0000007802007988 */ /* 0x000fe80008000c0c */
[----:B------:R-:W-:Y:S04]  /*37a0*/  STS.128 [R2+UR12+0x800], R124 ;  /* 0x0008007c02007988 */ /* 0x000fe80008000c0c */
[----:B------:R-:W-:Y:S04]  /*37b0*/  STS.128 [R2+UR12+0x1000], R128 ;  /* 0x0010008002007988 */ /* 0x000fe80008000c0c */
[----:B------:R-:W-:Y:S04]  /*37c0*/  STS.128 [R2+UR12+0x1800], R196 ;  /* 0x001800c402007988 */ /* 0x000fe80008000c0c */
[----:B------:R-:W-:Y:S04]  /*37d0*/  STS.128 [R3+UR12], R56 ;  /* 0x0000003803007988 */ /* 0x000fe80008000c0c */
[----:B------:R-:W-:Y:S04]  /*37e0*/  STS.128 [R3+UR12+0x800], R60 ;  /* 0x0008003c03007988 */ /* 0x000fe80008000c0c */
[----:B------:R-:W-:Y:S04]  /*37f0*/  STS.128 [R3+UR12+0x1000], R64 ;  /* 0x0010004003007988 */ /* 0x000fe80008000c0c */
[----:B------:R-:W-:Y:S01]  /*3800*/  STS.128 [R3+UR12+0x1800], R68 ;  /* 0x0018004403007988 */ /* 0x000fe20008000c0c */
[----:B------:R-:W-:Y:S06]  /*3810*/  BAR.SYNC.DEFER_BLOCKING 0x0 ;  /* 0x0000000000007b1d */ /* 0x000fec0000010000 */
[----:B------:R-:W1:Y:S04]  /*3820*/  LDS.128 R56, [R0] ;  /* 0x0000000000387984 */ /* 0x000e680000000c00 */
[----:B------:R-:W1:Y:S04]  /*3830*/  LDS.128 R60, [R0+0x100] ;  /* 0x00010000003c7984 */ /* 0x000e680000000c00 */
[----:B------:R-:W1:Y:S04]  /*3840*/  LDS.128 R64, [R0+0x200] ;  /* 0x0002000000407984 */ /* 0x000e680000000c00 */
[----:B------:R-:W1:Y:S04]  /*3850*/  LDS.128 R68, [R0+0x300] ;  /* 0x0003000000447984 */ /* 0x000e680000000c00 */
[----:B------:R-:W1:Y:S04]  /*3860*/  LDS.128 R72, [R0+0x400] ;  /* 0x0004000000487984 */ /* 0x000e680000000c00 */
[----:B------:R-:W1:Y:S04]  /*3870*/  LDS.128 R76, [R0+0x500] ;  /* 0x00050000004c7984 */ /* 0x000e680000000c00 */
[----:B------:R-:W1:Y:S04]  /*3880*/  LDS.128 R80, [R0+0x600] ;  /* 0x0006000000507984 */ /* 0x000e680000000c00 */
[----:B------:R-:W1:Y:S04]  /*3890*/  LDS.128 R84, [R0+0x700] ;  /* 0x0007000000547984 */ /* 0x000e680000000c00 */
[----:B0-----:R-:W-:Y:S04]  /*38a0*/  STG.E desc[UR14][R214.64], R176 ;  /* 0x000000b0d6007986 */ /* 0x001fe8000c10190e */
[----:B------:R-:W-:Y:S04]  /*38b0*/  STG.E desc[UR14][R214.64+0x80], R178 ;  /* 0x000080b2d6007986 */ /* 0x000fe8000c10190e */
[----:B--2---:R-:W-:Y:S04]  /*38c0*/  STG.E desc[UR14][R214.64+0x100], R132 ;  /* 0x00010084d6007986 */ /* 0x004fe8000c10190e */
[----:B------:R-:W-:Y:S04]  /*38d0*/  STG.E desc[UR14][R214.64+0x180], R134 ;  /* 0x00018086d6007986 */ /* 0x000fe8000c10190e */
[----:B------:R-:W-:Y:S04]  /*38e0*/  STG.E desc[UR14][R212.64], R172 ;  /* 0x000000acd4007986 */ /* 0x000fe8000c10190e */
[----:B------:R-:W-:Y:S04]  /*38f0*/  STG.E desc[UR14][R212.64+0x80], R174 ;  /* 0x000080aed4007986 */ /* 0x000fe8000c10190e */
[----:B---3--:R-:W-:Y:S04]  /*3900*/  STG.E desc[UR14][R212.64+0x100], R136 ;  /* 0x00010088d4007986 */ /* 0x008fe8000c10190e */
[----:B------:R-:W-:Y:S04]  /*3910*/  STG.E desc[UR14][R212.64+0x180], R138 ;  /* 0x0001808ad4007986 */ /* 0x000fe8000c10190e */
        /* <DEDUP_REMOVED lines=10> */
[----:B----4-:R-:W-:Y:S04]  /*39c0*/  STG.E desc[UR14][R206.64+0x100], R140 ;  /* 0x0001008cce007986 */ /* 0x010fe8000c10190e */
[----:B------:R-:W-:Y:S04]  /*39d0*/  STG.E desc[UR14][R206.64+0x180], R142 ;  /* 0x0001808ece007986 */ /* 0x000fe8000c10190e */
[----:B------:R-:W-:Y:S04]  /*39e0*/  STG.E desc[UR14][R204.64], R164 ;  /* 0x000000a4cc007986 */ /* 0x000fe8000c10190e */
[----:B------:R-:W-:Y:S04]  /*39f0*/  STG.E desc[UR14][R204.64+0x80], R166 ;  /* 0x000080a6cc007986 */ /* 0x000fe8000c10190e */
[----:B-----5:R-:W-:Y:S04]  /*3a00*/  STG.E desc[UR14][R204.64+0x100], R144 ;  /* 0x00010090cc007986 */ /* 0x020fe8000c10190e */
        /* <DEDUP_REMOVED lines=43> */
[----:B-1----:R-:W-:Y:S04]  /*3cc0*/  STG.E desc[UR14][R20.64+0x100], R56 ;  /* 0x0001003814007986 */ /* 0x002fe8000c10190e */
        /* <DEDUP_REMOVED lines=60> */
[----:B------:R-:W-:Y:S01]  /*4090*/  STG.E desc[UR14][R4.64+0x180], R87 ;  /* 0x0001805704007986 */ /* 0x000fe2000c10190e */
[----:B------:R-:W-:Y:S05]  /*40a0*/  EXIT ;  /* 0x000000000000794d */ /* 0x000fea0003800000 */
.L_x_0:
[----:B------:R-:W-:-:S00]  /*40b0*/  BRA `(.L_x_0) ;  /* 0xfffffffc00fc7947 */ /* 0x000fc0000383ffff */
[----:B------:R-:W-:-:S00]  /*40c0*/  NOP ;  /* 0x0000000000007918 */ /* 0x000fc00000000000 */
        /* <DEDUP_REMOVED lines=11> */
.L_x_1:


//--------------------- .nv.shared.gluon_mma      --------------------------
	.section	.nv.shared.gluon_mma,"aw",@nobits
	.sectionflags	@""
	.align	16
	.zero		1024


//--------------------- .nv.shared.reserved.0     --------------------------
	.section	.nv.shared.reserved.0,"aw",@nobits
	.weak		__nv_reservedSMEM_offset_0_alias
	.size		__nv_reservedSMEM_offset_0_alias, 0, 0
	.other		__nv_reservedSMEM_offset_0_alias,@"STO_CUDA_RESERVED_SHARED STV_DEFAULT"
__nv_reservedSMEM_offset_0_alias:
	.zero		0


//--------------------- .nv.constant0.gluon_mma   --------------------------
	.section	.nv.constant0.gluon_mma,"a",@progbits
	.sectionflags	@""
	.align	4
.nv.constant0.gluon_mma:
	.zero		568


//--------------------- SYMBOLS --------------------------

	.type		.nv.reservedSmem.offset0,@object
	.size		.nv.reservedSmem.offset0,0x4
